// auto-generated by cutlass_sweep.gemm — config: {"arch": "sm_90", "cluster_m": 2, "cluster_n": 1, "dtype": "bf16", "dtype_b": "bf16", "layout": "nt", "stages": 0, "tile_k": 32, "tile_m": 256, "tile_n": 128}
#include "cutlass/cutlass.h"
#include "cutlass/gemm/collective/collective_builder.hpp"
#include "cutlass/gemm/device/gemm_universal_adapter.h"
#include "cutlass/gemm/kernel/gemm_universal.hpp"
#include "cutlass/epilogue/collective/collective_builder.hpp"

using ElemA = cutlass::bfloat16_t;
using ElemB = cutlass::bfloat16_t;
using ElemCD = cutlass::bfloat16_t;
using Acc  = float;
using TileShape    = cute::Shape<cute::_256, cute::_128, cute::_32>;
using ClusterShape = cute::Shape<cute::_2, cute::_1, cute::_1>;

using CollectiveEpilogue = typename cutlass::epilogue::collective::CollectiveBuilder<
    cutlass::arch::Sm90, cutlass::arch::OpClassTensorOp,
    TileShape, ClusterShape,
    cutlass::epilogue::collective::EpilogueTileAuto,
    Acc, Acc,
    ElemCD, cutlass::layout::RowMajor, 128 / cutlass::sizeof_bits<ElemCD>::value,
    ElemCD, cutlass::layout::RowMajor, 128 / cutlass::sizeof_bits<ElemCD>::value,
    cutlass::epilogue::collective::EpilogueScheduleAuto
  >::CollectiveOp;

using CollectiveMainloop = typename cutlass::gemm::collective::CollectiveBuilder<
    cutlass::arch::Sm90, cutlass::arch::OpClassTensorOp,
    ElemA, cutlass::layout::RowMajor, 128 / cutlass::sizeof_bits<ElemA>::value,
    ElemB, cutlass::layout::ColumnMajor, 128 / cutlass::sizeof_bits<ElemB>::value,
    Acc,
    TileShape, ClusterShape,
    cutlass::gemm::collective::StageCountAutoCarveout<static_cast<int>(sizeof(typename CollectiveEpilogue::SharedStorage))>,
    cutlass::gemm::collective::KernelScheduleAuto
  >::CollectiveOp;

using GemmKernel = cutlass::gemm::kernel::GemmUniversal<
    cute::Shape<int,int,int,int>,
    CollectiveMainloop,
    CollectiveEpilogue
>;
using Gemm = cutlass::gemm::device::GemmUniversalAdapter<GemmKernel>;

// Force the device kernel symbol into the cubin without needing a host main.
auto* _anchor = &cutlass::device_kernel<GemmKernel>;


// ===== COMPILED SASS (sm_90a) =====

	.target	sm_90a

	.elftype	@"ET_EXEC"


//--------------------- .note.nv.tkinfo           --------------------------
	.section	.note.nv.tkinfo,"",@"SHT_NOTE"
	.sectionflags	@"SHF_NOTE_NV_TKINFO"
	.tkinfo
        /*0018*/ 	.word	0x00000002
        /*0030*/ 	.string	""
        /*0030*/ 	.string	"ptxas"
        /*0030*/ 	.string	"Cuda compilation tools, release 13.0, V13.0.88"
        /*0030*/ 	.string	"Build cuda_13.0.r13.0/compiler.36424714_0"
        /*0030*/ 	.string	"-arch sm_90a -m 64 "



//--------------------- .note.nv.cuinfo           --------------------------
	.section	.note.nv.cuinfo,"",@"SHT_NOTE"
	.sectionflags	@"SHF_NOTE_NV_CUINFO"
        /*0018*/ 	.short	0x0002
        /*001a*/ 	.short	0x005a
        /*001c*/ 	.short	0x0082
	.zero		2


//--------------------- .nv.info                  --------------------------
	.section	.nv.info,"",@"SHT_CUDA_INFO"
	.align	4


	//----- nvinfo : EIATTR_REGCOUNT
	.align		4
        /*0000*/ 	.byte	0x04, 0x2f
        /*0002*/ 	.short	(.L_15 - .L_14)
	.align		4
.L_14:
        /*0004*/ 	.word	index@(_ZN7cutlass13device_kernelINS_4gemm6kernel13GemmUniversalIN4cute5tupleIJiiiiEEENS1_10collective13CollectiveMmaINS1_34MainloopSm90TmaGmmaWarpSpecializedILi9ENS5_IJNS4_1CILi2EEENSA_ILi1EEESC_EEENS1_35KernelTmaWarpSpecializedCooperativeEEENS5_IJNSA_ILi256EEENSA_ILi128EEENSA_ILi32EEEEEENS_10bfloat16_tENS5_IJlSC_lEEESK_SL_NS4_8TiledMMAINS4_8MMA_AtomIJNS4_4SM904GMMA28MMA_64x128x16_F32BF16BF16_SSILNSP_5MajorE0ELSR_0ELNSP_7ScaleInE1ELSS_1EEEEEENS4_6LayoutISD_NS5_IJSC_NSA_ILi0EEESW_EEEEENS5_IJNS4_10UnderscoreESZ_SZ_EEEEENS4_13SM90_TMA_LOADENS4_14ComposedLayoutINS4_7SwizzleILi2ELi4ELi3EEENS4_18smem_ptr_flag_bitsILi16EEENSV_INS5_IJNSA_ILi8EEESI_EEENS5_IJSI_SC_EEEEEEEvNS4_8identityENS4_23SM90_TMA_LOAD_MULTICASTES1C_vS1D_EENS_8epilogue10collective6detail29Sm90TmaWarpSpecializedAdapterINS1H_15DefaultEpilogueISK_SL_SL_NS1G_6thread17LinearCombinationISK_Li1EffLNS1L_9ScaleType4KindE0ELNS_15FloatRoundStyleE2ESK_EENS1_15EpilogueDefaultEEEEEvvEEEEvNT_6ParamsE)
        /*0008*/ 	.word	0x000000a8


	//----- nvinfo : EIATTR_FRAME_SIZE
	.align		4
.L_15:
        /*000c*/ 	.byte	0x04, 0x11
        /*000e*/ 	.short	(.L_17 - .L_16)
	.align		4
.L_16:
        /*0010*/ 	.word	index@(_ZN7cutlass13device_kernelINS_4gemm6kernel13GemmUniversalIN4cute5tupleIJiiiiEEENS1_10collective13CollectiveMmaINS1_34MainloopSm90TmaGmmaWarpSpecializedILi9ENS5_IJNS4_1CILi2EEENSA_ILi1EEESC_EEENS1_35KernelTmaWarpSpecializedCooperativeEEENS5_IJNSA_ILi256EEENSA_ILi128EEENSA_ILi32EEEEEENS_10bfloat16_tENS5_IJlSC_lEEESK_SL_NS4_8TiledMMAINS4_8MMA_AtomIJNS4_4SM904GMMA28MMA_64x128x16_F32BF16BF16_SSILNSP_5MajorE0ELSR_0ELNSP_7ScaleInE1ELSS_1EEEEEENS4_6LayoutISD_NS5_IJSC_NSA_ILi0EEESW_EEEEENS5_IJNS4_10UnderscoreESZ_SZ_EEEEENS4_13SM90_TMA_LOADENS4_14ComposedLayoutINS4_7SwizzleILi2ELi4ELi3EEENS4_18smem_ptr_flag_bitsILi16EEENSV_INS5_IJNSA_ILi8EEESI_EEENS5_IJSI_SC_EEEEEEEvNS4_8identityENS4_23SM90_TMA_LOAD_MULTICASTES1C_vS1D_EENS_8epilogue10collective6detail29Sm90TmaWarpSpecializedAdapterINS1H_15DefaultEpilogueISK_SL_SL_NS1G_6thread17LinearCombinationISK_Li1EffLNS1L_9ScaleType4KindE0ELNS_15FloatRoundStyleE2ESK_EENS1_15EpilogueDefaultEEEEEvvEEEEvNT_6ParamsE)
        /*0014*/ 	.word	0x00000000


	//----- nvinfo : EIATTR_MIN_STACK_SIZE
	.align		4
.L_17:
        /*0018*/ 	.byte	0x04, 0x12
        /*001a*/ 	.short	(.L_19 - .L_18)
	.align		4
.L_18:
        /*001c*/ 	.word	index@(_ZN7cutlass13device_kernelINS_4gemm6kernel13GemmUniversalIN4cute5tupleIJiiiiEEENS1_10collective13CollectiveMmaINS1_34MainloopSm90TmaGmmaWarpSpecializedILi9ENS5_IJNS4_1CILi2EEENSA_ILi1EEESC_EEENS1_35KernelTmaWarpSpecializedCooperativeEEENS5_IJNSA_ILi256EEENSA_ILi128EEENSA_ILi32EEEEEENS_10bfloat16_tENS5_IJlSC_lEEESK_SL_NS4_8TiledMMAINS4_8MMA_AtomIJNS4_4SM904GMMA28MMA_64x128x16_F32BF16BF16_SSILNSP_5MajorE0ELSR_0ELNSP_7ScaleInE1ELSS_1EEEEEENS4_6LayoutISD_NS5_IJSC_NSA_ILi0EEESW_EEEEENS5_IJNS4_10UnderscoreESZ_SZ_EEEEENS4_13SM90_TMA_LOADENS4_14ComposedLayoutINS4_7SwizzleILi2ELi4ELi3EEENS4_18smem_ptr_flag_bitsILi16EEENSV_INS5_IJNSA_ILi8EEESI_EEENS5_IJSI_SC_EEEEEEEvNS4_8identityENS4_23SM90_TMA_LOAD_MULTICASTES1C_vS1D_EENS_8epilogue10collective6detail29Sm90TmaWarpSpecializedAdapterINS1H_15DefaultEpilogueISK_SL_SL_NS1G_6thread17LinearCombinationISK_Li1EffLNS1L_9ScaleType4KindE0ELNS_15FloatRoundStyleE2ESK_EENS1_15EpilogueDefaultEEEEEvvEEEEvNT_6ParamsE)
        /*0020*/ 	.word	0x00000000
.L_19:


//--------------------- .nv.compat                --------------------------
	.section	.nv.compat,"",@"SHT_CUDA_COMPAT_INFO"
	.align	4
        /*0000*/ 	.byte	0x02, 0x09, 0x01, 0x00, 0x02, 0x02, 0x04, 0x00, 0x02, 0x05, 0x05, 0x00, 0x03, 0x07, 0x01, 0x01
        /*0010*/ 	.byte	0x02, 0x03, 0x01, 0x00, 0x02, 0x06, 0x01, 0x00, 0x04, 0x0b, 0x08, 0x00, 0x00, 0x00, 0x00, 0x00
        /*0020*/ 	.byte	0x00, 0x00, 0x00, 0x00


//--------------------- .nv.info._ZN7cutlass13device_kernelINS_4gemm6kernel13GemmUniversalIN4cute5tupleIJiiiiEEENS1_10collective13CollectiveMmaINS1_34MainloopSm90TmaGmmaWarpSpecializedILi9ENS5_IJNS4_1CILi2EEENSA_ILi1EEESC_EEENS1_35KernelTmaWarpSpecializedCooperativeEEENS5_IJNSA_ILi256EEENSA_ILi128EEENSA_ILi32EEEEEENS_10bfloat16_tENS5_IJlSC_lEEESK_SL_NS4_8TiledMMAINS4_8MMA_AtomIJNS4_4SM904GMMA28MMA_64x128x16_F32BF16BF16_SSILNSP_5MajorE0ELSR_0ELNSP_7ScaleInE1ELSS_1EEEEEENS4_6LayoutISD_NS5_IJSC_NSA_ILi0EEESW_EEEEENS5_IJNS4_10UnderscoreESZ_SZ_EEEEENS4_13SM90_TMA_LOADENS4_14ComposedLayoutINS4_7SwizzleILi2ELi4ELi3EEENS4_18smem_ptr_flag_bitsILi16EEENSV_INS5_IJNSA_ILi8EEESI_EEENS5_IJSI_SC_EEEEEEEvNS4_8identityENS4_23SM90_TMA_LOAD_MULTICASTES1C_vS1D_EENS_8epilogue10collective6detail29Sm90TmaWarpSpecializedAdapterINS1H_15DefaultEpilogueISK_SL_SL_NS1G_6thread17LinearCombinationISK_Li1EffLNS1L_9ScaleType4KindE0ELNS_15FloatRoundStyleE2ESK_EENS1_15EpilogueDefaultEEEEEvvEEEEvNT_6ParamsE --------------------------
	.section	.nv.info._ZN7cutlass13device_kernelINS_4gemm6kernel13GemmUniversalIN4cute5tupleIJiiiiEEENS1_10collective13CollectiveMmaINS1_34MainloopSm90TmaGmmaWarpSpecializedILi9ENS5_IJNS4_1CILi2EEENSA_ILi1EEESC_EEENS1_35KernelTmaWarpSpecializedCooperativeEEENS5_IJNSA_ILi256EEENSA_ILi128EEENSA_ILi32EEEEEENS_10bfloat16_tENS5_IJlSC_lEEESK_SL_NS4_8TiledMMAINS4_8MMA_AtomIJNS4_4SM904GMMA28MMA_64x128x16_F32BF16BF16_SSILNSP_5MajorE0ELSR_0ELNSP_7ScaleInE1ELSS_1EEEEEENS4_6LayoutISD_NS5_IJSC_NSA_ILi0EEESW_EEEEENS5_IJNS4_10UnderscoreESZ_SZ_EEEEENS4_13SM90_TMA_LOADENS4_14ComposedLayoutINS4_7SwizzleILi2ELi4ELi3EEENS4_18smem_ptr_flag_bitsILi16EEENSV_INS5_IJNSA_ILi8EEESI_EEENS5_IJSI_SC_EEEEEEEvNS4_8identityENS4_23SM90_TMA_LOAD_MULTICASTES1C_vS1D_EENS_8epilogue10collective6detail29Sm90TmaWarpSpecializedAdapterINS1H_15DefaultEpilogueISK_SL_SL_NS1G_6thread17LinearCombinationISK_Li1EffLNS1L_9ScaleType4KindE0ELNS_15FloatRoundStyleE2ESK_EENS1_15EpilogueDefaultEEEEEvvEEEEvNT_6ParamsE,"",@"SHT_CUDA_INFO"
	.sectionflags	@""
	.align	4


	//----- nvinfo : EIATTR_CUDA_API_VERSION
	.align		4
        /*0000*/ 	.byte	0x04, 0x37
        /*0002*/ 	.short	(.L_21 - .L_20)
.L_20:
        /*0004*/ 	.word	0x00000082


	//----- nvinfo : EIATTR_KPARAM_INFO
	.align		4
.L_21:
        /*0008*/ 	.byte	0x04, 0x17
        /*000a*/ 	.short	(.L_23 - .L_22)
.L_22:
        /*000c*/ 	.word	0x00000000
        /*0010*/ 	.short	0x0000
        /*0012*/ 	.short	0x0070
        /*0014*/ 	.byte	0x00, 0xf0, 0x01, 0x10


	//----- nvinfo : EIATTR_SPARSE_MMA_MASK
	.align		4
.L_23:
        /*0018*/ 	.byte	0x03, 0x50
        /*001a*/ 	.short	0x0000


	//----- nvinfo : EIATTR_MAXREG_COUNT
	.align		4
        /*001c*/ 	.byte	0x03, 0x1b
        /*001e*/ 	.short	0x00a8


	//----- nvinfo : EIATTR_NUM_BARRIERS
	.align		4
        /*0020*/ 	.byte	0x02, 0x4c
        /*0022*/ 	.byte	0x01
	.zero		1


	//----- nvinfo : EIATTR_EXTERNS
	.align		4
        /*0024*/ 	.byte	0x04, 0x0f
        /*0026*/ 	.short	(.L_25 - .L_24)


	//   ....[0]....
	.align		4
.L_24:
        /*0028*/ 	.word	index@(__assertfail)


	//----- nvinfo : EIATTR_MERCURY_ISA_VERSION
	.align		4
.L_25:
        /*002c*/ 	.byte	0x03, 0x5f
        /*002e*/ 	.short	0x0101


	//----- nvinfo : EIATTR_INT_WARP_WIDE_INSTR_OFFSETS
	.align		4
        /*0030*/ 	.byte	0x04, 0x31
        /*0032*/ 	.short	(.L_27 - .L_26)


	//   ....[0]....
.L_26:
        /*0034*/ 	.word	0x00000550


	//   ....[1]....
        /*0038*/ 	.word	0x00000580


	//   ....[2]....
        /*003c*/ 	.word	0x00000740


	//----- nvinfo : EIATTR_COOP_GROUP_MASK_REGIDS
	.align		4
.L_27:
        /*0040*/ 	.byte	0x04, 0x29
        /*0042*/ 	.short	(.L_29 - .L_28)


	//   ....[0]....
.L_28:
        /*0044*/ 	.word	0xffffffff


	//   ....[1]....
        /*0048*/ 	.word	0xffffffff


	//   ....[2]....
        /*004c*/ 	.word	0xffffffff


	//   ....[3]....
        /*0050*/ 	.word	0xffffffff


	//   ....[4]....
        /*0054*/ 	.word	0xffffffff


	//   ....[5]....
        /*0058*/ 	.word	0xffffffff


	//----- nvinfo : EIATTR_COOP_GROUP_INSTR_OFFSETS
	.align		4
.L_29:
        /*005c*/ 	.byte	0x04, 0x28
        /*005e*/ 	.short	(.L_31 - .L_30)


	//   ....[0]....
.L_30:
        /*0060*/ 	.word	0x00000060


	//   ....[1]....
        /*0064*/ 	.word	0x00000070


	//   ....[2]....
        /*0068*/ 	.word	0x00000130


	//   ....[3]....
        /*006c*/ 	.word	0x000003a0


	//   ....[4]....
        /*0070*/ 	.word	0x000008c0


	//   ....[5]....
        /*0074*/ 	.word	0x00001310


	//----- nvinfo : EIATTR_REG_RECONFIG
	.align		4
.L_31:
        /*0078*/ 	.byte	0x01, 0x54
	.zero		2


	//----- nvinfo : EIATTR_SYSCALL_OFFSETS
	.align		4
        /*007c*/ 	.byte	0x04, 0x46
        /*007e*/ 	.short	(.L_33 - .L_32)


	//   ....[0]....
.L_32:
        /*0080*/ 	.word	0x000014d0


	//----- nvinfo : EIATTR_MBARRIER_INSTR_OFFSETS
	.align		4
.L_33:
        /*0084*/ 	.byte	0x04, 0x39
        /*0086*/ 	.short	(.L_35 - .L_34)


	//   ....[0]....
.L_34:
        /*0088*/ 	.word	0x00000250
        /*008c*/ 	.word	0x000000ff
        /*0090*/ 	.word	0x00000000
        /*0094*/ 	.short	0x0100
        /*0096*/ 	.byte	0x08
	.zero		1


	//   ....[1]....
        /*0098*/ 	.word	0x00000260
        /*009c*/ 	.word	0x000000ff
        /*00a0*/ 	.word	0x00000048
        /*00a4*/ 	.short	0x0100
        /*00a6*/ 	.byte	0x08
	.zero		1


	//   ....[2]....
        /*00a8*/ 	.word	0x00000270
        /*00ac*/ 	.word	0x000000ff
        /*00b0*/ 	.word	0x00000008
        /*00b4*/ 	.short	0x0100
        /*00b6*/ 	.byte	0x08
	.zero		1


	//   ....[3]....
        /*00b8*/ 	.word	0x00000280
        /*00bc*/ 	.word	0x000000ff
        /*00c0*/ 	.word	0x00000050
        /*00c4*/ 	.short	0x0100
        /*00c6*/ 	.byte	0x08
	.zero		1


	//   ....[4]....
        /*00c8*/ 	.word	0x00000290
        /*00cc*/ 	.word	0x000000ff
        /*00d0*/ 	.word	0x00000010
        /*00d4*/ 	.short	0x0100
        /*00d6*/ 	.byte	0x08
	.zero		1


	//   ....[5]....
        /*00d8*/ 	.word	0x000002a0
        /*00dc*/ 	.word	0x000000ff
        /*00e0*/ 	.word	0x00000058
        /*00e4*/ 	.short	0x0100
        /*00e6*/ 	.byte	0x08
	.zero		1


	//   ....[6]....
        /*00e8*/ 	.word	0x000002b0
        /*00ec*/ 	.word	0x000000ff
        /*00f0*/ 	.word	0x00000018
        /*00f4*/ 	.short	0x0100
        /*00f6*/ 	.byte	0x08
	.zero		1


	//   ....[7]....
        /*00f8*/ 	.word	0x000002c0
        /*00fc*/ 	.word	0x000000ff
        /*0100*/ 	.word	0x00000060
        /*0104*/ 	.short	0x0100
        /*0106*/ 	.byte	0x08
	.zero		1


	//   ....[8]....
        /*0108*/ 	.word	0x000002d0
        /*010c*/ 	.word	0x000000ff
        /*0110*/ 	.word	0x00000020
        /*0114*/ 	.short	0x0100
        /*0116*/ 	.byte	0x08
	.zero		1


	//   ....[9]....
        /*0118*/ 	.word	0x000002e0
        /*011c*/ 	.word	0x000000ff
        /*0120*/ 	.word	0x00000068
        /*0124*/ 	.short	0x0100
        /*0126*/ 	.byte	0x08
	.zero		1


	//   ....[10]....
        /*0128*/ 	.word	0x000002f0
        /*012c*/ 	.word	0x000000ff
        /*0130*/ 	.word	0x00000028
        /*0134*/ 	.short	0x0100
        /*0136*/ 	.byte	0x08
	.zero		1


	//   ....[11]....
        /*0138*/ 	.word	0x00000300
        /*013c*/ 	.word	0x000000ff
        /*0140*/ 	.word	0x00000070
        /*0144*/ 	.short	0x0100
        /*0146*/ 	.byte	0x08
	.zero		1


	//   ....[12]....
        /*0148*/ 	.word	0x00000310
        /*014c*/ 	.word	0x000000ff
        /*0150*/ 	.word	0x00000030
        /*0154*/ 	.short	0x0100
        /*0156*/ 	.byte	0x08
	.zero		1


	//   ....[13]....
        /*0158*/ 	.word	0x00000320
        /*015c*/ 	.word	0x000000ff
        /*0160*/ 	.word	0x00000078
        /*0164*/ 	.short	0x0100
        /*0166*/ 	.byte	0x08
	.zero		1


	//   ....[14]....
        /*0168*/ 	.word	0x00000330
        /*016c*/ 	.word	0x000000ff
        /*0170*/ 	.word	0x00000038
        /*0174*/ 	.short	0x0100
        /*0176*/ 	.byte	0x08
	.zero		1


	//   ....[15]....
        /*0178*/ 	.word	0x00000340
        /*017c*/ 	.word	0x000000ff
        /*0180*/ 	.word	0x00000080
        /*0184*/ 	.short	0x0100
        /*0186*/ 	.byte	0x08
	.zero		1


	//   ....[16]....
        /*0188*/ 	.word	0x00000350
        /*018c*/ 	.word	0x000000ff
        /*0190*/ 	.word	0x00000040
        /*0194*/ 	.short	0x0100
        /*0196*/ 	.byte	0x08
	.zero		1


	//   ....[17]....
        /*0198*/ 	.word	0x00000360
        /*019c*/ 	.word	0x000000ff
        /*01a0*/ 	.word	0x00000088
        /*01a4*/ 	.short	0x0100
        /*01a6*/ 	.byte	0x08
	.zero		1


	//   ....[18]....
        /*01a8*/ 	.word	0x000007c0
        /*01ac*/ 	.word	0x000000ff
        /*01b0*/ 	.word	0x000000a0
        /*01b4*/ 	.short	0x0100
        /*01b6*/ 	.byte	0x06
	.zero		1


	//   ....[19]....
        /*01b8*/ 	.word	0x00000850
        /*01bc*/ 	.word	0x000000ff
        /*01c0*/ 	.word	0x000000a8
        /*01c4*/ 	.short	0x0100
        /*01c6*/ 	.byte	0x06
	.zero		1


	//   ....[20]....
        /*01c8*/ 	.word	0x00001590
        /*01cc*/ 	.word	0x00000003
        /*01d0*/ 	.word	0x00000000
        /*01d4*/ 	.short	0x010a
        /*01d6*/ 	.byte	0x3f
	.zero		1


	//   ....[21]....
        /*01d8*/ 	.word	0x000015d0
        /*01dc*/ 	.word	0x00000003
        /*01e0*/ 	.word	0x00000000
        /*01e4*/ 	.short	0x010a
        /*01e6*/ 	.byte	0x3f
	.zero		1


	//   ....[22]....
        /*01e8*/ 	.word	0x00001960
        /*01ec*/ 	.word	0x00000005
        /*01f0*/ 	.word	0x00000000
        /*01f4*/ 	.short	0x010a
        /*01f6*/ 	.byte	0x3f
	.zero		1


	//   ....[23]....
        /*01f8*/ 	.word	0x000019a0
        /*01fc*/ 	.word	0x00000005
        /*0200*/ 	.word	0x00000000
        /*0204*/ 	.short	0x010a
        /*0206*/ 	.byte	0x3f
	.zero		1


	//   ....[24]....
        /*0208*/ 	.word	0x00001bc0
        /*020c*/ 	.word	0x00000005
        /*0210*/ 	.word	0x00000000
        /*0214*/ 	.short	0x0101
        /*0216*/ 	.byte	0x3f
	.zero		1


	//   ....[25]....
        /*0218*/ 	.word	0x00001de0
        /*021c*/ 	.word	0x00000003
        /*0220*/ 	.word	0x00000000
        /*0224*/ 	.short	0x0101
        /*0226*/ 	.byte	0x3f
	.zero		1


	//   ....[26]....
        /*0228*/ 	.word	0x0000b600
        /*022c*/ 	.word	0x00000017
        /*0230*/ 	.word	0x00000048
        /*0234*/ 	.short	0x010a
        /*0236*/ 	.byte	0x3f
	.zero		1


	//   ....[27]....
        /*0238*/ 	.word	0x0000b970
        /*023c*/ 	.word	0x00000003
        /*0240*/ 	.word	0x000000a8
        /*0244*/ 	.short	0x0101
        /*0246*/ 	.byte	0x3f
	.zero		1


	//   ....[28]....
        /*0248*/ 	.word	0x0000c0d0
        /*024c*/ 	.word	0x00000007
        /*0250*/ 	.word	0x00000000
        /*0254*/ 	.short	0x010a
        /*0256*/ 	.byte	0x3f
	.zero		1


	//   ....[29]....
        /*0258*/ 	.word	0x0000c150
        /*025c*/ 	.word	0x00000008
        /*0260*/ 	.word	0x00000000
        /*0264*/ 	.short	0x010a
        /*0266*/ 	.byte	0x3f
	.zero		1


	//   ....[30]....
        /*0268*/ 	.word	0x0000c1e0
        /*026c*/ 	.word	0x00000009
        /*0270*/ 	.word	0x00000000
        /*0274*/ 	.short	0x010a
        /*0276*/ 	.byte	0x3f
	.zero		1


	//   ....[31]....
        /*0278*/ 	.word	0x0000c270
        /*027c*/ 	.word	0x00000008
        /*0280*/ 	.word	0x00000000
        /*0284*/ 	.short	0x010a
        /*0286*/ 	.byte	0x3f
	.zero		1


	//   ....[32]....
        /*0288*/ 	.word	0x0000c300
        /*028c*/ 	.word	0x00000009
        /*0290*/ 	.word	0x00000000
        /*0294*/ 	.short	0x010a
        /*0296*/ 	.byte	0x3f
	.zero		1


	//   ....[33]....
        /*0298*/ 	.word	0x0000c390
        /*029c*/ 	.word	0x00000008
        /*02a0*/ 	.word	0x00000000
        /*02a4*/ 	.short	0x010a
        /*02a6*/ 	.byte	0x3f
	.zero		1


	//   ....[34]....
        /*02a8*/ 	.word	0x0000c420
        /*02ac*/ 	.word	0x00000009
        /*02b0*/ 	.word	0x00000000
        /*02b4*/ 	.short	0x010a
        /*02b6*/ 	.byte	0x3f
	.zero		1


	//   ....[35]....
        /*02b8*/ 	.word	0x0000c4b0
        /*02bc*/ 	.word	0x00000006
        /*02c0*/ 	.word	0x00000000
        /*02c4*/ 	.short	0x010a
        /*02c6*/ 	.byte	0x3f
	.zero		1


	//   ....[36]....
        /*02c8*/ 	.word	0x0000c540
        /*02cc*/ 	.word	0x00000003
        /*02d0*/ 	.word	0x00000000
        /*02d4*/ 	.short	0x010a
        /*02d6*/ 	.byte	0x3f
	.zero		1


	//   ....[37]....
        /*02d8*/ 	.word	0x0000c5a0
        /*02dc*/ 	.word	0x00000003
        /*02e0*/ 	.word	0x00000000
        /*02e4*/ 	.short	0x010a
        /*02e6*/ 	.byte	0x3f
	.zero		1


	//   ....[38]....
        /*02e8*/ 	.word	0x0000c5f0
        /*02ec*/ 	.word	0x00000005
        /*02f0*/ 	.word	0x00000000
        /*02f4*/ 	.short	0x010a
        /*02f6*/ 	.byte	0x3f
	.zero		1


	//   ....[39]....
        /*02f8*/ 	.word	0x0000c6c0
        /*02fc*/ 	.word	0x00000017
        /*0300*/ 	.word	0x00000048
        /*0304*/ 	.short	0x010a
        /*0306*/ 	.byte	0x3f
	.zero		1


	//   ....[40]....
        /*0308*/ 	.word	0x0000c790
        /*030c*/ 	.word	0x00000007
        /*0310*/ 	.word	0x00000000
        /*0314*/ 	.short	0x010a
        /*0316*/ 	.byte	0x3f
	.zero		1


	//   ....[41]....
        /*0318*/ 	.word	0x0000c7e0
        /*031c*/ 	.word	0x00000008
        /*0320*/ 	.word	0x00000000
        /*0324*/ 	.short	0x010a
        /*0326*/ 	.byte	0x3f
	.zero		1


	//   ....[42]....
        /*0328*/ 	.word	0x0000c830
        /*032c*/ 	.word	0x00000009
        /*0330*/ 	.word	0x00000000
        /*0334*/ 	.short	0x010a
        /*0336*/ 	.byte	0x3f
	.zero		1


	//   ....[43]....
        /*0338*/ 	.word	0x0000c880
        /*033c*/ 	.word	0x00000008
        /*0340*/ 	.word	0x00000000
        /*0344*/ 	.short	0x010a
        /*0346*/ 	.byte	0x3f
	.zero		1


	//   ....[44]....
        /*0348*/ 	.word	0x0000c8d0
        /*034c*/ 	.word	0x00000009
        /*0350*/ 	.word	0x00000000
        /*0354*/ 	.short	0x010a
        /*0356*/ 	.byte	0x3f
	.zero		1


	//   ....[45]....
        /*0358*/ 	.word	0x0000c920
        /*035c*/ 	.word	0x00000008
        /*0360*/ 	.word	0x00000000
        /*0364*/ 	.short	0x010a
        /*0366*/ 	.byte	0x3f
	.zero		1


	//   ....[46]....
        /*0368*/ 	.word	0x0000c970
        /*036c*/ 	.word	0x00000009
        /*0370*/ 	.word	0x00000000
        /*0374*/ 	.short	0x010a
        /*0376*/ 	.byte	0x3f
	.zero		1


	//   ....[47]....
        /*0378*/ 	.word	0x0000c9c0
        /*037c*/ 	.word	0x00000006
        /*0380*/ 	.word	0x00000000
        /*0384*/ 	.short	0x010a
        /*0386*/ 	.byte	0x3f
	.zero		1


	//----- nvinfo : EIATTR_NUM_MBARRIERS
	.align		4
.L_35:
        /*0388*/ 	.byte	0x03, 0x38
        /*038a*/ 	.short	0x0014


	//----- nvinfo : EIATTR_EXIT_INSTR_OFFSETS
	.align		4
        /*038c*/ 	.byte	0x04, 0x1c
        /*038e*/ 	.short	(.L_37 - .L_36)


	//   ....[0]....
.L_36:
        /*0390*/ 	.word	0x00000a20


	//   ....[1]....
        /*0394*/ 	.word	0x00001240


	//   ....[2]....
        /*0398*/ 	.word	0x0000ad10


	//   ....[3]....
        /*039c*/ 	.word	0x0000b270


	//   ....[4]....
        /*03a0*/ 	.word	0x0000c590


	//----- nvinfo : EIATTR_MAX_THREADS
	.align		4
.L_37:
        /*03a4*/ 	.byte	0x04, 0x05
        /*03a6*/ 	.short	(.L_39 - .L_38)
.L_38:
        /*03a8*/ 	.word	0x00000180
        /*03ac*/ 	.word	0x00000001
        /*03b0*/ 	.word	0x00000001


	//----- nvinfo : EIATTR_CRS_STACK_SIZE
	.align		4
.L_39:
        /*03b4*/ 	.byte	0x04, 0x1e
        /*03b6*/ 	.short	(.L_41 - .L_40)
.L_40:
        /*03b8*/ 	.word	0x00000000


	//----- nvinfo : EIATTR_CBANK_PARAM_SIZE
	.align		4
.L_41:
        /*03bc*/ 	.byte	0x03, 0x19
        /*03be*/ 	.short	0x0470


	//----- nvinfo : EIATTR_PARAM_CBANK
	.align		4
        /*03c0*/ 	.byte	0x04, 0x0a
        /*03c2*/ 	.short	(.L_43 - .L_42)
	.align		4
.L_42:
        /*03c4*/ 	.word	index@(.nv.constant0._ZN7cutlass13device_kernelINS_4gemm6kernel13GemmUniversalIN4cute5tupleIJiiiiEEENS1_10collective13CollectiveMmaINS1_34MainloopSm90TmaGmmaWarpSpecializedILi9ENS5_IJNS4_1CILi2EEENSA_ILi1EEESC_EEENS1_35KernelTmaWarpSpecializedCooperativeEEENS5_IJNSA_ILi256EEENSA_ILi128EEENSA_ILi32EEEEEENS_10bfloat16_tENS5_IJlSC_lEEESK_SL_NS4_8TiledMMAINS4_8MMA_AtomIJNS4_4SM904GMMA28MMA_64x128x16_F32BF16BF16_SSILNSP_5MajorE0ELSR_0ELNSP_7ScaleInE1ELSS_1EEEEEENS4_6LayoutISD_NS5_IJSC_NSA_ILi0EEESW_EEEEENS5_IJNS4_10UnderscoreESZ_SZ_EEEEENS4_13SM90_TMA_LOADENS4_14ComposedLayoutINS4_7SwizzleILi2ELi4ELi3EEENS4_18smem_ptr_flag_bitsILi16EEENSV_INS5_IJNSA_ILi8EEESI_EEENS5_IJSI_SC_EEEEEEEvNS4_8identityENS4_23SM90_TMA_LOAD_MULTICASTES1C_vS1D_EENS_8epilogue10collective6detail29Sm90TmaWarpSpecializedAdapterINS1H_15DefaultEpilogueISK_SL_SL_NS1G_6thread17LinearCombinationISK_Li1EffLNS1L_9ScaleType4KindE0ELNS_15FloatRoundStyleE2ESK_EENS1_15EpilogueDefaultEEEEEvvEEEEvNT_6ParamsE)
        /*03c8*/ 	.short	0x0210
        /*03ca*/ 	.short	0x0470


	//----- nvinfo : EIATTR_SW_WAR
	.align		4
.L_43:
        /*03cc*/ 	.byte	0x04, 0x36
        /*03ce*/ 	.short	(.L_45 - .L_44)
.L_44:
        /*03d0*/ 	.word	0x00000008
.L_45:


//--------------------- .nv.callgraph             --------------------------
	.section	.nv.callgraph,"",@"SHT_CUDA_CALLGRAPH"
	.align	4
	.sectionentsize	8
	.align		4
        /*0000*/ 	.word	0x00000000
	.align		4
        /*0004*/ 	.word	0xffffffff
	.align		4
        /*0008*/ 	.word	index@(_ZN7cutlass13device_kernelINS_4gemm6kernel13GemmUniversalIN4cute5tupleIJiiiiEEENS1_10collective13CollectiveMmaINS1_34MainloopSm90TmaGmmaWarpSpecializedILi9ENS5_IJNS4_1CILi2EEENSA_ILi1EEESC_EEENS1_35KernelTmaWarpSpecializedCooperativeEEENS5_IJNSA_ILi256EEENSA_ILi128EEENSA_ILi32EEEEEENS_10bfloat16_tENS5_IJlSC_lEEESK_SL_NS4_8TiledMMAINS4_8MMA_AtomIJNS4_4SM904GMMA28MMA_64x128x16_F32BF16BF16_SSILNSP_5MajorE0ELSR_0ELNSP_7ScaleInE1ELSS_1EEEEEENS4_6LayoutISD_NS5_IJSC_NSA_ILi0EEESW_EEEEENS5_IJNS4_10UnderscoreESZ_SZ_EEEEENS4_13SM90_TMA_LOADENS4_14ComposedLayoutINS4_7SwizzleILi2ELi4ELi3EEENS4_18smem_ptr_flag_bitsILi16EEENSV_INS5_IJNSA_ILi8EEESI_EEENS5_IJSI_SC_EEEEEEEvNS4_8identityENS4_23SM90_TMA_LOAD_MULTICASTES1C_vS1D_EENS_8epilogue10collective6detail29Sm90TmaWarpSpecializedAdapterINS1H_15DefaultEpilogueISK_SL_SL_NS1G_6thread17LinearCombinationISK_Li1EffLNS1L_9ScaleType4KindE0ELNS_15FloatRoundStyleE2ESK_EENS1_15EpilogueDefaultEEEEEvvEEEEvNT_6ParamsE)
	.align		4
        /*000c*/ 	.word	index@(__assertfail)
	.align		4
        /*0010*/ 	.word	0x00000000
	.align		4
        /*0014*/ 	.word	0xfffffffe
	.align		4
        /*0018*/ 	.word	0x00000000
	.align		4
        /*001c*/ 	.word	0xfffffffd
	.align		4
        /*0020*/ 	.word	0x00000000
	.align		4
        /*0024*/ 	.word	0xfffffffc


//--------------------- .nv.constant4             --------------------------
	.section	.nv.constant4,"a",@progbits
	.align	8
	.align		8
.nv.constant4:
        /*0000*/ 	.dword	__assertfail
	.align		8
        /*0008*/ 	.dword	__unnamed_1
	.align		8
        /*0010*/ 	.dword	_ZN40_INTERNAL_7da735c4_4_k_cu_155dffcb_233394cuda3std3__45__cpo5beginE
	.align		8
        /*0018*/ 	.dword	_ZN40_INTERNAL_7da735c4_4_k_cu_155dffcb_233394cuda3std3__45__cpo3endE
	.align		8
        /*0020*/ 	.dword	_ZN40_INTERNAL_7da735c4_4_k_cu_155dffcb_233394cuda3std3__45__cpo6cbeginE
	.align		8
        /*0028*/ 	.dword	_ZN40_INTERNAL_7da735c4_4_k_cu_155dffcb_233394cuda3std3__45__cpo4cendE
	.align		8
        /*0030*/ 	.dword	_ZN40_INTERNAL_7da735c4_4_k_cu_155dffcb_233394cuda3std3__442_GLOBAL__N__7da735c4_4_k_cu_155dffcb_233396ignoreE
	.align		8
        /*0038*/ 	.dword	_ZN40_INTERNAL_7da735c4_4_k_cu_155dffcb_233394cuda3std3__419piecewise_constructE
	.align		8
        /*0040*/ 	.dword	_ZN40_INTERNAL_7da735c4_4_k_cu_155dffcb_233394cuda3std3__48in_placeE
	.align		8
        /*0048*/ 	.dword	_ZN40_INTERNAL_7da735c4_4_k_cu_155dffcb_233394cuda3std6ranges3__45__cpo4swapE
	.align		8
        /*0050*/ 	.dword	_ZN40_INTERNAL_7da735c4_4_k_cu_155dffcb_233394cuda3std6ranges3__45__cpo9iter_moveE
	.align		8
        /*0058*/ 	.dword	_ZN40_INTERNAL_7da735c4_4_k_cu_155dffcb_233394cute7productE
	.align		8
        /*0060*/ 	.dword	_ZN40_INTERNAL_7da735c4_4_k_cu_155dffcb_233394cute1_E
	.align		8
        /*0068*/ 	.dword	$str$22
	.align		8
        /*0070*/ 	.dword	$str$23


//--------------------- .text._ZN7cutlass13device_kernelINS_4gemm6kernel13GemmUniversalIN4cute5tupleIJiiiiEEENS1_10collective13CollectiveMmaINS1_34MainloopSm90TmaGmmaWarpSpecializedILi9ENS5_IJNS4_1CILi2EEENSA_ILi1EEESC_EEENS1_35KernelTmaWarpSpecializedCooperativeEEENS5_IJNSA_ILi256EEENSA_ILi128EEENSA_ILi32EEEEEENS_10bfloat16_tENS5_IJlSC_lEEESK_SL_NS4_8TiledMMAINS4_8MMA_AtomIJNS4_4SM904GMMA28MMA_64x128x16_F32BF16BF16_SSILNSP_5MajorE0ELSR_0ELNSP_7ScaleInE1ELSS_1EEEEEENS4_6LayoutISD_NS5_IJSC_NSA_ILi0EEESW_EEEEENS5_IJNS4_10UnderscoreESZ_SZ_EEEEENS4_13SM90_TMA_LOADENS4_14ComposedLayoutINS4_7SwizzleILi2ELi4ELi3EEENS4_18smem_ptr_flag_bitsILi16EEENSV_INS5_IJNSA_ILi8EEESI_EEENS5_IJSI_SC_EEEEEEEvNS4_8identityENS4_23SM90_TMA_LOAD_MULTICASTES1C_vS1D_EENS_8epilogue10collective6detail29Sm90TmaWarpSpecializedAdapterINS1H_15DefaultEpilogueISK_SL_SL_NS1G_6thread17LinearCombinationISK_Li1EffLNS1L_9ScaleType4KindE0ELNS_15FloatRoundStyleE2ESK_EENS1_15EpilogueDefaultEEEEEvvEEEEvNT_6ParamsE --------------------------
	.section	.text._ZN7cutlass13device_kernelINS_4gemm6kernel13GemmUniversalIN4cute5tupleIJiiiiEEENS1_10collective13CollectiveMmaINS1_34MainloopSm90TmaGmmaWarpSpecializedILi9ENS5_IJNS4_1CILi2EEENSA_ILi1EEESC_EEENS1_35KernelTmaWarpSpecializedCooperativeEEENS5_IJNSA_ILi256EEENSA_ILi128EEENSA_ILi32EEEEEENS_10bfloat16_tENS5_IJlSC_lEEESK_SL_NS4_8TiledMMAINS4_8MMA_AtomIJNS4_4SM904GMMA28MMA_64x128x16_F32BF16BF16_SSILNSP_5MajorE0ELSR_0ELNSP_7ScaleInE1ELSS_1EEEEEENS4_6LayoutISD_NS5_IJSC_NSA_ILi0EEESW_EEEEENS5_IJNS4_10UnderscoreESZ_SZ_EEEEENS4_13SM90_TMA_LOADENS4_14ComposedLayoutINS4_7SwizzleILi2ELi4ELi3EEENS4_18smem_ptr_flag_bitsILi16EEENSV_INS5_IJNSA_ILi8EEESI_EEENS5_IJSI_SC_EEEEEEEvNS4_8identityENS4_23SM90_TMA_LOAD_MULTICASTES1C_vS1D_EENS_8epilogue10collective6detail29Sm90TmaWarpSpecializedAdapterINS1H_15DefaultEpilogueISK_SL_SL_NS1G_6thread17LinearCombinationISK_Li1EffLNS1L_9ScaleType4KindE0ELNS_15FloatRoundStyleE2ESK_EENS1_15EpilogueDefaultEEEEEvvEEEEvNT_6ParamsE,"ax",@progbits
	.align	128
.text._ZN7cutlass13device_kernelINS_4gemm6kernel13GemmUniversalIN4cute5tupleIJiiiiEEENS1_10collective13CollectiveMmaINS1_34MainloopSm90TmaGmmaWarpSpecializedILi9ENS5_IJNS4_1CILi2EEENSA_ILi1EEESC_EEENS1_35KernelTmaWarpSpecializedCooperativeEEENS5_IJNSA_ILi256EEENSA_ILi128EEENSA_ILi32EEEEEENS_10bfloat16_tENS5_IJlSC_lEEESK_SL_NS4_8TiledMMAINS4_8MMA_AtomIJNS4_4SM904GMMA28MMA_64x128x16_F32BF16BF16_SSILNSP_5MajorE0ELSR_0ELNSP_7ScaleInE1ELSS_1EEEEEENS4_6LayoutISD_NS5_IJSC_NSA_ILi0EEESW_EEEEENS5_IJNS4_10UnderscoreESZ_SZ_EEEEENS4_13SM90_TMA_LOADENS4_14ComposedLayoutINS4_7SwizzleILi2ELi4ELi3EEENS4_18smem_ptr_flag_bitsILi16EEENSV_INS5_IJNSA_ILi8EEESI_EEENS5_IJSI_SC_EEEEEEEvNS4_8identityENS4_23SM90_TMA_LOAD_MULTICASTES1C_vS1D_EENS_8epilogue10collective6detail29Sm90TmaWarpSpecializedAdapterINS1H_15DefaultEpilogueISK_SL_SL_NS1G_6thread17LinearCombinationISK_Li1EffLNS1L_9ScaleType4KindE0ELNS_15FloatRoundStyleE2ESK_EENS1_15EpilogueDefaultEEEEEvvEEEEvNT_6ParamsE:
        .type           _ZN7cutlass13device_kernelINS_4gemm6kernel13GemmUniversalIN4cute5tupleIJiiiiEEENS1_10collective13CollectiveMmaINS1_34MainloopSm90TmaGmmaWarpSpecializedILi9ENS5_IJNS4_1CILi2EEENSA_ILi1EEESC_EEENS1_35KernelTmaWarpSpecializedCooperativeEEENS5_IJNSA_ILi256EEENSA_ILi128EEENSA_ILi32EEEEEENS_10bfloat16_tENS5_IJlSC_lEEESK_SL_NS4_8TiledMMAINS4_8MMA_AtomIJNS4_4SM904GMMA28MMA_64x128x16_F32BF16BF16_SSILNSP_5MajorE0ELSR_0ELNSP_7ScaleInE1ELSS_1EEEEEENS4_6LayoutISD_NS5_IJSC_NSA_ILi0EEESW_EEEEENS5_IJNS4_10UnderscoreESZ_SZ_EEEEENS4_13SM90_TMA_LOADENS4_14ComposedLayoutINS4_7SwizzleILi2ELi4ELi3EEENS4_18smem_ptr_flag_bitsILi16EEENSV_INS5_IJNSA_ILi8EEESI_EEENS5_IJSI_SC_EEEEEEEvNS4_8identityENS4_23SM90_TMA_LOAD_MULTICASTES1C_vS1D_EENS_8epilogue10collective6detail29Sm90TmaWarpSpecializedAdapterINS1H_15DefaultEpilogueISK_SL_SL_NS1G_6thread17LinearCombinationISK_Li1EffLNS1L_9ScaleType4KindE0ELNS_15FloatRoundStyleE2ESK_EENS1_15EpilogueDefaultEEEEEvvEEEEvNT_6ParamsE,@function
        .size           _ZN7cutlass13device_kernelINS_4gemm6kernel13GemmUniversalIN4cute5tupleIJiiiiEEENS1_10collective13CollectiveMmaINS1_34MainloopSm90TmaGmmaWarpSpecializedILi9ENS5_IJNS4_1CILi2EEENSA_ILi1EEESC_EEENS1_35KernelTmaWarpSpecializedCooperativeEEENS5_IJNSA_ILi256EEENSA_ILi128EEENSA_ILi32EEEEEENS_10bfloat16_tENS5_IJlSC_lEEESK_SL_NS4_8TiledMMAINS4_8MMA_AtomIJNS4_4SM904GMMA28MMA_64x128x16_F32BF16BF16_SSILNSP_5MajorE0ELSR_0ELNSP_7ScaleInE1ELSS_1EEEEEENS4_6LayoutISD_NS5_IJSC_NSA_ILi0EEESW_EEEEENS5_IJNS4_10UnderscoreESZ_SZ_EEEEENS4_13SM90_TMA_LOADENS4_14ComposedLayoutINS4_7SwizzleILi2ELi4ELi3EEENS4_18smem_ptr_flag_bitsILi16EEENSV_INS5_IJNSA_ILi8EEESI_EEENS5_IJSI_SC_EEEEEEEvNS4_8identityENS4_23SM90_TMA_LOAD_MULTICASTES1C_vS1D_EENS_8epilogue10collective6detail29Sm90TmaWarpSpecializedAdapterINS1H_15DefaultEpilogueISK_SL_SL_NS1G_6thread17LinearCombinationISK_Li1EffLNS1L_9ScaleType4KindE0ELNS_15FloatRoundStyleE2ESK_EENS1_15EpilogueDefaultEEEEEvvEEEEvNT_6ParamsE,(.L_x_336 - _ZN7cutlass13device_kernelINS_4gemm6kernel13GemmUniversalIN4cute5tupleIJiiiiEEENS1_10collective13CollectiveMmaINS1_34MainloopSm90TmaGmmaWarpSpecializedILi9ENS5_IJNS4_1CILi2EEENSA_ILi1EEESC_EEENS1_35KernelTmaWarpSpecializedCooperativeEEENS5_IJNSA_ILi256EEENSA_ILi128EEENSA_ILi32EEEEEENS_10bfloat16_tENS5_IJlSC_lEEESK_SL_NS4_8TiledMMAINS4_8MMA_AtomIJNS4_4SM904GMMA28MMA_64x128x16_F32BF16BF16_SSILNSP_5MajorE0ELSR_0ELNSP_7ScaleInE1ELSS_1EEEEEENS4_6LayoutISD_NS5_IJSC_NSA_ILi0EEESW_EEEEENS5_IJNS4_10UnderscoreESZ_SZ_EEEEENS4_13SM90_TMA_LOADENS4_14ComposedLayoutINS4_7SwizzleILi2ELi4ELi3EEENS4_18smem_ptr_flag_bitsILi16EEENSV_INS5_IJNSA_ILi8EEESI_EEENS5_IJSI_SC_EEEEEEEvNS4_8identityENS4_23SM90_TMA_LOAD_MULTICASTES1C_vS1D_EENS_8epilogue10collective6detail29Sm90TmaWarpSpecializedAdapterINS1H_15DefaultEpilogueISK_SL_SL_NS1G_6thread17LinearCombinationISK_Li1EffLNS1L_9ScaleType4KindE0ELNS_15FloatRoundStyleE2ESK_EENS1_15EpilogueDefaultEEEEEvvEEEEvNT_6ParamsE)
        .other          _ZN7cutlass13device_kernelINS_4gemm6kernel13GemmUniversalIN4cute5tupleIJiiiiEEENS1_10collective13CollectiveMmaINS1_34MainloopSm90TmaGmmaWarpSpecializedILi9ENS5_IJNS4_1CILi2EEENSA_ILi1EEESC_EEENS1_35KernelTmaWarpSpecializedCooperativeEEENS5_IJNSA_ILi256EEENSA_ILi128EEENSA_ILi32EEEEEENS_10bfloat16_tENS5_IJlSC_lEEESK_SL_NS4_8TiledMMAINS4_8MMA_AtomIJNS4_4SM904GMMA28MMA_64x128x16_F32BF16BF16_SSILNSP_5MajorE0ELSR_0ELNSP_7ScaleInE1ELSS_1EEEEEENS4_6LayoutISD_NS5_IJSC_NSA_ILi0EEESW_EEEEENS5_IJNS4_10UnderscoreESZ_SZ_EEEEENS4_13SM90_TMA_LOADENS4_14ComposedLayoutINS4_7SwizzleILi2ELi4ELi3EEENS4_18smem_ptr_flag_bitsILi16EEENSV_INS5_IJNSA_ILi8EEESI_EEENS5_IJSI_SC_EEEEEEEvNS4_8identityENS4_23SM90_TMA_LOAD_MULTICASTES1C_vS1D_EENS_8epilogue10collective6detail29Sm90TmaWarpSpecializedAdapterINS1H_15DefaultEpilogueISK_SL_SL_NS1G_6thread17LinearCombinationISK_Li1EffLNS1L_9ScaleType4KindE0ELNS_15FloatRoundStyleE2ESK_EENS1_15EpilogueDefaultEEEEEvvEEEEvNT_6ParamsE,@"STO_CUDA_ENTRY STV_DEFAULT"
_ZN7cutlass13device_kernelINS_4gemm6kernel13GemmUniversalIN4cute5tupleIJiiiiEEENS1_10collective13CollectiveMmaINS1_34MainloopSm90TmaGmmaWarpSpecializedILi9ENS5_IJNS4_1CILi2EEENSA_ILi1EEESC_EEENS1_35KernelTmaWarpSpecializedCooperativeEEENS5_IJNSA_ILi256EEENSA_ILi128EEENSA_ILi32EEEEEENS_10bfloat16_tENS5_IJlSC_lEEESK_SL_NS4_8TiledMMAINS4_8MMA_AtomIJNS4_4SM904GMMA28MMA_64x128x16_F32BF16BF16_SSILNSP_5MajorE0ELSR_0ELNSP_7ScaleInE1ELSS_1EEEEEENS4_6LayoutISD_NS5_IJSC_NSA_ILi0EEESW_EEEEENS5_IJNS4_10UnderscoreESZ_SZ_EEEEENS4_13SM90_TMA_LOADENS4_14ComposedLayoutINS4_7SwizzleILi2ELi4ELi3EEENS4_18smem_ptr_flag_bitsILi16EEENSV_INS5_IJNSA_ILi8EEESI_EEENS5_IJSI_SC_EEEEEEEvNS4_8identityENS4_23SM90_TMA_LOAD_MULTICASTES1C_vS1D_EENS_8epilogue10collective6detail29Sm90TmaWarpSpecializedAdapterINS1H_15DefaultEpilogueISK_SL_SL_NS1G_6thread17LinearCombinationISK_Li1EffLNS1L_9ScaleType4KindE0ELNS_15FloatRoundStyleE2ESK_EENS1_15EpilogueDefaultEEEEEvvEEEEvNT_6ParamsE:
[----:B------:R-:W0:Y:S01]  /*0000*/  LDC R1, c[0x0][0x28] ;  /* 0x00000a00ff017b82 */ /* 0x000e220000000800 */
[----:B------:R-:W1:Y:S01]  /*0010*/  S2R R18, SR_TID.X ;  /* 0x0000000000127919 */ /* 0x000e620000002100 */
[----:B------:R-:W-:Y:S01]  /*0020*/  ELECT P0, URZ, PT ;  /* 0x00000000003f782f */ /* 0x000fe20003800000 */
[----:B------:R-:W-:Y:S01]  /*0030*/  BSSY B0, `(.L_x_0) ;  /* 0x000000f000007945 */ /* 0x000fe20003800000 */
[--C-:B-1----:R-:W-:Y:S02]  /*0040*/  SHF.R.U32.HI R0, RZ, 0x5, R18.reuse ;  /* 0x00000005ff007819 */ /* 0x102fe40000011612 */
[----:B------:R-:W-:-:S03]  /*0050*/  SHF.R.U32.HI R3, RZ, 0x7, R18 ;  /* 0x00000007ff037819 */ /* 0x000fc60000011612 */
[----:B------:R-:W1:Y:S04]  /*0060*/  SHFL.IDX PT, R2, R0, RZ, 0x1f ;  /* 0x00001fff00027589 */ /* 0x000e6800000e0000 */
[----:B------:R2:W3:Y:S01]  /*0070*/  SHFL.IDX PT, R5, R3, RZ, 0x1f ;  /* 0x00001fff03057589 */ /* 0x0004e200000e0000 */
[----:B-1----:R-:W-:-:S13]  /*0080*/  ISETP.NE.OR P0, PT, R2, RZ, !P0 ;  /* 0x000000ff0200720c */ /* 0x002fda0004705670 */
[----:B0-23--:R-:W-:Y:S05]  /*0090*/  @P0 BRA `(.L_x_1) ;  /* 0x0000000000200947 */ /* 0x00dfea0003800000 */
[----:B------:R-:W-:Y:S02]  /*00a0*/  ULDC.64 UR4, c[0x0][0x198] ;  /* 0x0000660000047ab9 */ /* 0x000fe40000000a00 */
[----:B------:R-:W-:Y:S02]  /*00b0*/  UIADD3 UR6, UP0, UR4, 0xf0, URZ ;  /* 0x000000f004067890 */ /* 0x000fe4000ff1e03f */
[----:B------:R-:W-:Y:S02]  /*00c0*/  UIADD3 UR4, UP1, UR4, 0x1f0, URZ ;  /* 0x000001f004047890 */ /* 0x000fe4000ff3e03f */
[----:B------:R-:W-:Y:S02]  /*00d0*/  UIADD3.X UR7, URZ, UR5, URZ, UP0, !UPT ;  /* 0x000000053f077290 */ /* 0x000fe400087fe43f */
[----:B------:R-:W-:-:S07]  /*00e0*/  UIADD3.X UR5, URZ, UR5, URZ, UP1, !UPT ;  /* 0x000000053f057290 */ /* 0x000fce0008ffe43f */
[----:B------:R0:W-:Y:S02]  /*00f0*/  UTMACCTL.PF [UR6] ;  /* 0x00000000060079b9 */ /* 0x0001e40008040000 */
[----:B------:R0:W-:Y:S02]  /*0100*/  UTMACCTL.PF [UR4] ;  /* 0x00000000040079b9 */ /* 0x0001e40008040000 */
[----:B0-----:R-:W-:Y:S01]  /*0110*/  NOP ;  /* 0x0000000000007918 */ /* 0x001fe20000000000 */
.L_x_1:
[----:B------:R-:W-:Y:S05]  /*0120*/  BSYNC B0 ;  /* 0x0000000000007941 */ /* 0x000fea0003800000 */
.L_x_0:
[----:B------:R-:W0:Y:S02]  /*0130*/  SHFL.IDX PT, R3, R0, RZ, 0x1f ;  /* 0x00001fff00037589 */ /* 0x000e2400000e0000 */
[----:B0-----:R-:W-:-:S13]  /*0140*/  ISETP.NE.AND P0, PT, R3, RZ, PT ;  /* 0x000000ff0300720c */ /* 0x001fda0003f05270 */
[----:B------:R-:W-:Y:S05]  /*0150*/  @P0 BRA `(.L_x_2) ;  /* 0x00000000008c0947 */ /* 0x000fea0003800000 */
[----:B------:R-:W-:Y:S01]  /*0160*/  ELECT P0, URZ, PT ;  /* 0x00000000003f782f */ /* 0x000fe20003800000 */
[----:B------:R-:W-:-:S12]  /*0170*/  BSSY B0, `(.L_x_2) ;  /* 0x0000021000007945 */ /* 0x000fd80003800000 */
[----:B------:R-:W-:Y:S05]  /*0180*/  @!P0 BRA `(.L_x_3) ;  /* 0x00000000007c8947 */ /* 0x000fea0003800000 */
[----:B------:R-:W0:Y:S01]  /*0190*/  S2UR UR8, SR_CgaCtaId ;  /* 0x00000000000879c3 */ /* 0x000e220000008800 */
[----:B------:R-:W-:Y:S01]  /*01a0*/  UMOV UR4, 0x400 ;  /* 0x0000040000047882 */ /* 0x000fe20000000000 */
[----:B------:R-:W-:Y:S01]  /*01b0*/  UMOV UR5, 0x1 ;  /* 0x0000000100057882 */ /* 0x000fe20000000000 */
[----:B------:R-:W-:Y:S02]  /*01c0*/  UMOV UR6, 0x4 ;  /* 0x0000000400067882 */ /* 0x000fe40000000000 */
[----:B------:R-:W-:-:S04]  /*01d0*/  UIADD3 UR6, -UR6, 0x100000, URZ ;  /* 0x0010000006067890 */ /* 0x000fc8000fffe13f */
[----:B------:R-:W-:Y:S02]  /*01e0*/  USHF.L.U32 UR7, UR6, 0xb, URZ ;  /* 0x0000000b06077899 */ /* 0x000fe4000800063f */
[----:B------:R-:W-:Y:S02]  /*01f0*/  USHF.L.U32 UR6, UR6, 0x1, URZ ;  /* 0x0000000106067899 */ /* 0x000fe4000800063f */
[----:B0-----:R-:W-:Y:S02]  /*0200*/  ULEA UR8, UR8, UR4, 0x18 ;  /* 0x0000000408087291 */ /* 0x001fe4000f8ec03f */
[----:B------:R-:W-:-:S04]  /*0210*/  UIADD3 UR4, -UR5, 0x100000, URZ ;  /* 0x0010000005047890 */ /* 0x000fc8000fffe13f */
[----:B------:R-:W-:Y:S02]  /*0220*/  USHF.L.U32 UR5, UR4, 0xb, URZ ;  /* 0x0000000b04057899 */ /* 0x000fe4000800063f */
[----:B------:R-:W-:Y:S01]  /*0230*/  USHF.L.U32 UR4, UR4, 0x1, URZ ;  /* 0x0000000104047899 */ /* 0x000fe2000800063f */
[----:B------:R-:W0:Y:S11]  /*0240*/  FENCE.VIEW.ASYNC.S ;  /* 0x00000000000073c6 */ /* 0x000e360000000000 */
[----:B0-----:R0:W1:Y:S01]  /*0250*/  SYNCS.EXCH.64 URZ, [UR8], UR4 ;  /* 0x00000004083f75b2 */ /* 0x0010620008000100 */
[----:B------:R0:W2:Y:S01]  /*0260*/  SYNCS.EXCH.64 URZ, [UR8+0x48], UR6 ;  /* 0x00004806083f75b2 */ /* 0x0000a20008000100 */
[----:B------:R0:W3:Y:S01]  /*0270*/  SYNCS.EXCH.64 URZ, [UR8+0x8], UR4 ;  /* 0x00000804083f75b2 */ /* 0x0000e20008000100 */
[----:B------:R0:W4:Y:S01]  /*0280*/  SYNCS.EXCH.64 URZ, [UR8+0x50], UR6 ;  /* 0x00005006083f75b2 */ /* 0x0001220008000100 */
[----:B------:R0:W0:Y:S01]  /*0290*/  SYNCS.EXCH.64 URZ, [UR8+0x10], UR4 ;  /* 0x00001004083f75b2 */ /* 0x0000220008000100 */
        /* <DEDUP_REMOVED lines=13> */
[----:B------:R-:W-:Y:S01]  /*0370*/  NOP ;  /* 0x0000000000007918 */ /* 0x000fe20000000000 */
.L_x_3:
[----:B0-----:R-:W-:Y:S05]  /*0380*/  BSYNC B0 ;  /* 0x0000000000007941 */ /* 0x001fea0003800000 */
.L_x_2:
[----:B------:R-:W-:Y:S01]  /*0390*/  SHF.R.S32.HI R7, RZ, 0x1f, R18 ;  /* 0x0000001fff077819 */ /* 0x000fe20000011412 */
[----:B------:R-:W0:Y:S01]  /*03a0*/  SHFL.IDX PT, R0, R0, RZ, 0x1f ;  /* 0x00001fff00007589 */ /* 0x000e2200000e0000 */
[----:B------:R-:W5:Y:S01]  /*03b0*/  S2UR UR8, SR_CTAID.X ;  /* 0x00000000000879c3 */ /* 0x000f620000002500 */
[----:B------:R-:W-:Y:S02]  /*03c0*/  ELECT P0, URZ, PT ;  /* 0x00000000003f782f */ /* 0x000fe40003800000 */
[----:B------:R-:W-:Y:S01]  /*03d0*/  LEA.HI R7, R7, R18, RZ, 0x7 ;  /* 0x0000001207077211 */ /* 0x000fe200078f38ff */
[----:B------:R-:W1:Y:S01]  /*03e0*/  S2R R4, SR_CTAID.Y ;  /* 0x0000000000047919 */ /* 0x000e620000002600 */
[----:B------:R-:W-:Y:S01]  /*03f0*/  SHF.R.S32.HI R8, RZ, 0x1f, R3 ;  /* 0x0000001fff087819 */ /* 0x000fe20000011403 */
[----:B------:R-:W-:Y:S01]  /*0400*/  ULDC UR4, c[0x0][0x150] ;  /* 0x0000540000047ab9 */ /* 0x000fe20000000800 */
[----:B------:R-:W-:Y:S01]  /*0410*/  LOP3.LUT R7, R7, 0xffffff80, RZ, 0xc0, !PT ;  /* 0xffffff8007077812 */ /* 0x000fe200078ec0ff */
[----:B------:R-:W-:Y:S01]  /*0420*/  NOP ;  /* 0x0000000000007918 */ /* 0x000fe20000000000 */
[----:B------:R-:W-:Y:S01]  /*0430*/  LEA.HI R8, R8, R3, RZ, 0x2 ;  /* 0x0000000308087211 */ /* 0x000fe200078f10ff */
[----:B------:R-:W2:Y:S01]  /*0440*/  LDC R10, c[0x0][0x144] ;  /* 0x00005100ff0a7b82 */ /* 0x000ea20000000800 */
[----:B------:R-:W-:Y:S01]  /*0450*/  NOP ;  /* 0x0000000000007918 */ /* 0x000fe20000000000 */
[----:B------:R-:W-:Y:S01]  /*0460*/  IMAD.IADD R6, R18, 0x1, -R7 ;  /* 0x0000000112067824 */ /* 0x000fe200078e0a07 */
[----:B------:R-:W-:Y:S01]  /*0470*/  LOP3.LUT R8, R8, 0x3ffffffc, RZ, 0xc0, !PT ;  /* 0x3ffffffc08087812 */ /* 0x000fe200078ec0ff */
[----:B------:R-:W-:Y:S01]  /*0480*/  IMAD.MOV.U32 R22, RZ, RZ, 0x1 ;  /* 0x00000001ff167424 */ /* 0x000fe200078e00ff */
[----:B------:R-:W-:-:S02]  /*0490*/  ISETP.NE.AND P3, PT, R5, RZ, PT ;  /* 0x000000ff0500720c */ /* 0x000fc40003f65270 */
[----:B------:R-:W-:Y:S01]  /*04a0*/  SHF.R.S32.HI R7, RZ, 0x1f, R6 ;  /* 0x0000001fff077819 */ /* 0x000fe20000011406 */
[----:B------:R-:W-:Y:S01]  /*04b0*/  IMAD.IADD R8, R3, 0x1, -R8 ;  /* 0x0000000103087824 */ /* 0x000fe200078e0a08 */
[----:B------:R-:W3:Y:S02]  /*04c0*/  LDC R13, c[0x0][0x140] ;  /* 0x00005000ff0d7b82 */ /* 0x000ee40000000800 */
[----:B------:R-:W-:Y:S02]  /*04d0*/  LEA.HI R7, R7, R6, RZ, 0x3 ;  /* 0x0000000607077211 */ /* 0x000fe400078f18ff */
[----:B0-----:R-:W-:Y:S02]  /*04e0*/  ISETP.NE.OR P0, PT, R0, RZ, !P0 ;  /* 0x000000ff0000720c */ /* 0x001fe40004705670 */
[--C-:B------:R-:W-:Y:S02]  /*04f0*/  SHF.R.S32.HI R0, RZ, 0x3, R7.reuse ;  /* 0x00000003ff007819 */ /* 0x100fe40000011407 */
[----:B------:R-:W-:-:S02]  /*0500*/  SHF.R.S32.HI R7, RZ, 0x1f, R7 ;  /* 0x0000001fff077819 */ /* 0x000fc40000011407 */
[----:B-----5:R-:W-:Y:S02]  /*0510*/  I2FP.F32.U32 R9, UR8 ;  /* 0x0000000800097c45 */ /* 0x020fe40008201000 */
[----:B------:R-:W-:-:S03]  /*0520*/  LEA.HI R7, R7, R0, RZ, 0x2 ;  /* 0x0000000007077211 */ /* 0x000fc600078f10ff */
[----:B------:R-:W-:Y:S01]  /*0530*/  FMUL R9, R9, UR4 ;  /* 0x0000000409097c20 */ /* 0x000fe20008400000 */
[----:B------:R-:W-:Y:S01]  /*0540*/  LOP3.LUT R7, R7, 0xfffffffc, RZ, 0xc0, !PT ;  /* 0xfffffffc07077812 */ /* 0x000fe200078ec0ff */
[----:B------:R-:W-:Y:S01]  /*0550*/  VOTEU.ALL UP0, P0 ;  /* 0x00000000003f7886 */ /* 0x000fe20000000000 */
[----:B-1----:R-:W-:Y:S01]  /*0560*/  I2FP.F32.U32 R3, R4 ;  /* 0x0000000400037245 */ /* 0x002fe20000201000 */
[----:B------:R-:W-:Y:S01]  /*0570*/  ULDC UR4, c[0x0][0x154] ;  /* 0x0000550000047ab9 */ /* 0x000fe20000000800 */
[----:B------:R-:W-:Y:S01]  /*0580*/  VOTEU.ALL UP1, P0 ;  /* 0x00000000003f7886 */ /* 0x000fe20000020000 */
[----:B------:R-:W0:Y:S01]  /*0590*/  F2I.U32.TRUNC.NTZ R9, R9 ;  /* 0x0000000900097305 */ /* 0x000e22000020f000 */
[----:B------:R-:W-:Y:S01]  /*05a0*/  IMAD.IADD R7, R0, 0x1, -R7 ;  /* 0x0000000100077824 */ /* 0x000fe200078e0a07 */
[----:B------:R-:W1:Y:S01]  /*05b0*/  @!UP0 S2UR UR7, SR_CgaCtaId ;  /* 0x00000000000789c3 */ /* 0x000e620000008800 */
[----:B------:R-:W-:Y:S01]  /*05c0*/  FMUL R12, R3, UR4 ;  /* 0x00000004030c7c20 */ /* 0x000fe20008400000 */
[----:B------:R-:W-:Y:S01]  /*05d0*/  UMOV UR4, 0x20 ;  /* 0x0000002000047882 */ /* 0x000fe20000000000 */
[----:B------:R-:W-:Y:S01]  /*05e0*/  IMAD R8, R8, 0x4, R7 ;  /* 0x0000000408087824 */ /* 0x000fe200078e0207 */
[----:B------:R-:W-:Y:S01]  /*05f0*/  @!UP0 UMOV UR6, 0x400 ;  /* 0x0000040000068882 */ /* 0x000fe20000000000 */
[----:B------:R-:W-:-:S04]  /*0600*/  @!UP0 UIADD3 UR4, -UR4, 0x100000, URZ ;  /* 0x0010000004048890 */ /* 0x000fc8000fffe13f */
[----:B------:R-:W-:Y:S02]  /*0610*/  @!UP0 USHF.L.U32 UR5, UR4, 0xb, URZ ;  /* 0x0000000b04058899 */ /* 0x000fe4000800063f */
[----:B------:R-:W-:Y:S01]  /*0620*/  @!UP0 USHF.L.U32 UR4, UR4, 0x1, URZ ;  /* 0x0000000104048899 */ /* 0x000fe2000800063f */
[----:B---3--:R-:W-:Y:S01]  /*0630*/  ISETP.EQ.U32.AND P2, PT, R13, 0x1, PT ;  /* 0x000000010d00780c */ /* 0x008fe20003f42070 */
[----:B------:R-:W3:Y:S01]  /*0640*/  F2I.U32.TRUNC.NTZ R12, R12 ;  /* 0x0000000c000c7305 */ /* 0x000ee2000020f000 */
[----:B------:R-:W-:Y:S01]  /*0650*/  LEA.HI R0, R8, R8, RZ, 0x1 ;  /* 0x0000000808007211 */ /* 0x000fe200078f08ff */
[----:B------:R-:W5:Y:S03]  /*0660*/  LDC R7, c[0x0][0x148] ;  /* 0x00005200ff077b82 */ /* 0x000f660000000800 */
[----:B------:R-:W-:Y:S01]  /*0670*/  LOP3.LUT R11, R0, 0xfffffffe, RZ, 0xc0, !PT ;  /* 0xfffffffe000b7812 */ /* 0x000fe200078ec0ff */
[----:B0-----:R-:W-:Y:S01]  /*0680*/  IMAD.MOV R15, RZ, RZ, -R9 ;  /* 0x000000ffff0f7224 */ /* 0x001fe200078e0a09 */
[----:B------:R-:W-:-:S03]  /*0690*/  SHF.R.S32.HI R9, RZ, 0x1f, R2 ;  /* 0x0000001fff097819 */ /* 0x000fc60000011402 */
[----:B--2---:R-:W-:Y:S01]  /*06a0*/  IMAD R3, R10, R15, UR8 ;  /* 0x000000080a037e24 */ /* 0x004fe2000f8e020f */
[----:B------:R-:W-:Y:S01]  /*06b0*/  LEA.HI R9, R9, R2, RZ, 0x2 ;  /* 0x0000000209097211 */ /* 0x000fe200078f10ff */
[C---:B------:R-:W-:Y:S02]  /*06c0*/  IMAD.IADD R0, R8.reuse, 0x1, -R11 ;  /* 0x0000000108007824 */ /* 0x040fe400078e0a0b */
[----:B------:R-:W-:Y:S01]  /*06d0*/  IMAD.SHL.U32 R11, R8, 0x4, RZ ;  /* 0x00000004080b7824 */ /* 0x000fe200078e00ff */
[----:B------:R-:W-:Y:S01]  /*06e0*/  LOP3.LUT R9, R9, 0xfffffffc, RZ, 0xc0, !PT ;  /* 0xfffffffc09097812 */ /* 0x000fe200078ec0ff */
[----:B---3--:R-:W-:Y:S01]  /*06f0*/  IMAD.MOV R24, RZ, RZ, -R12 ;  /* 0x000000ffff187224 */ /* 0x008fe200078e0a0c */
[----:B------:R-:W-:Y:S01]  /*0700*/  ISETP.NE.AND P4, PT, R0, R3, PT ;  /* 0x000000030000720c */ /* 0x000fe20003f85270 */
[----:B-1----:R-:W-:Y:S01]  /*0710*/  @!UP0 ULEA UR6, UR7, UR6, 0x18 ;  /* 0x0000000607068291 */ /* 0x002fe2000f8ec03f */
[----:B------:R-:W-:Y:S01]  /*0720*/  LOP3.LUT R152, R8, 0xc, R11, 0x78, !PT ;  /* 0x0000000c08987812 */ /* 0x000fe200078e780b */
[----:B------:R-:W-:Y:S01]  /*0730*/  IMAD.IADD R0, R2, 0x1, -R9 ;  /* 0x0000000102007824 */ /* 0x000fe200078e0a09 */
[----:B------:R-:W-:Y:S01]  /*0740*/  VOTEU.ALL UP0, P0 ;  /* 0x00000000003f7886 */ /* 0x000fe20000000000 */
[----:B------:R-:W-:Y:S01]  /*0750*/  LOP3.LUT P0, RZ, R6, 0x7, RZ, 0xc0, !PT ;  /* 0x0000000706ff7812 */ /* 0x000fe2000780c0ff */
[----:B------:R-:W-:-:S02]  /*0760*/  VIADD R6, R5, 0xffffffff ;  /* 0xffffffff05067836 */ /* 0x000fc40000000000 */
[----:B------:R-:W-:Y:S01]  /*0770*/  ISETP.NE.AND P1, PT, R0, 0x3, PT ;  /* 0x000000030000780c */ /* 0x000fe20003f25270 */
[----:B-----5:R-:W-:Y:S01]  /*0780*/  IMAD R9, R7, R24, R4 ;  /* 0x0000001807097224 */ /* 0x020fe200078e0204 */
[----:B------:R-:W-:Y:S02]  /*0790*/  ISETP.LT.U32.AND P0, PT, R152, 0x2, !P0 ;  /* 0x000000029800780c */ /* 0x000fe40004701070 */
[----:B------:R-:W-:Y:S01]  /*07a0*/  ISETP.EQ.OR P1, PT, R0, RZ, !P1 ;  /* 0x000000ff0000720c */ /* 0x000fe20004f22670 */
[----:B------:R-:W0:Y:S02]  /*07b0*/  FENCE.VIEW.ASYNC.S ;  /* 0x00000000000073c6 */ /* 0x000e240000000000 */
[----:B0-----:R0:W1:Y:S01]  /*07c0*/  @!UP0 SYNCS.EXCH.64 URZ, [UR6+0xa0], UR4 ;  /* 0x0000a004063f85b2 */ /* 0x0010620008000100 */
[----:B------:R-:W-:Y:S02]  /*07d0*/  @P4 LEA.HI R2, R152, R152, RZ, 0x1 ;  /* 0x0000009898024211 */ /* 0x000fe400078f08ff */
[----:B------:R-:W-:-:S02]  /*07e0*/  ISETP.EQ.AND P1, PT, R5, RZ, P1 ;  /* 0x000000ff0500720c */ /* 0x000fc40000f22270 */
[----:B------:R-:W-:Y:S02]  /*07f0*/  @P4 SHF.R.S32.HI R2, RZ, 0x1, R2 ;  /* 0x00000001ff024819 */ /* 0x000fe40000011402 */
[----:B------:R-:W-:Y:S02]  /*0800*/  ISETP.GE.U32.AND P6, PT, R6, 0x2, PT ;  /* 0x000000020600780c */ /* 0x000fe40003fc6070 */
[----:B------:R-:W-:Y:S02]  /*0810*/  @P4 ISETP.NE.AND P5, PT, R2, R9, PT ;  /* 0x000000090200420c */ /* 0x000fe40003fa5270 */
[----:B------:R-:W-:Y:S02]  /*0820*/  SEL R9, RZ, 0x1, !P0 ;  /* 0x00000001ff097807 */ /* 0x000fe40004000000 */
[----:B------:R-:W-:Y:S02]  /*0830*/  @P4 SEL R22, RZ, 0x1, P5 ;  /* 0x00000001ff164807 */ /* 0x000fe40002800000 */
[----:B------:R-:W-:Y:S01]  /*0840*/  SEL R19, RZ, 0x1, !P1 ;  /* 0x00000001ff137807 */ /* 0x000fe20004800000 */
[----:B------:R0:W2:Y:S01]  /*0850*/  @!UP1 SYNCS.EXCH.64 URZ, [UR6+0xa8], UR4 ;  /* 0x0000a804063f95b2 */ /* 0x0000a20008000100 */
[----:B------:R-:W-:Y:S01]  /*0860*/  LOP3.LUT R22, R22, R9, RZ, 0xc0, !PT ;  /* 0x0000000916167212 */ /* 0x000fe200078ec0ff */
[----:B------:R-:W-:Y:S01]  /*0870*/  NOP ;  /* 0x0000000000007918 */ /* 0x000fe20000000000 */
[----:B------:R-:W-:Y:S01]  /*0880*/  SEL R19, R19, 0x2, P6 ;  /* 0x0000000213137807 */ /* 0x000fe20003000000 */
[----:B------:R-:W-:Y:S06]  /*0890*/  @!P2 BRA `(.L_x_4) ;  /* 0x000000000008a947 */ /* 0x000fec0003800000 */
[----:B-12-4-:R-:W-:Y:S01]  /*08a0*/  UCGABAR_ARV ;  /* 0x00000000000079c7 */ /* 0x016fe20008000000 */
[----:B------:R-:W-:Y:S05]  /*08b0*/  BRA `(.L_x_5) ;  /* 0x0000000000047947 */ /* 0x000fea0003800000 */
.L_x_4:
[----:B-12-4-:R-:W-:Y:S01]  /*08c0*/  NOP ;  /* 0x0000000000007918 */ /* 0x016fe20000000000 */
.L_x_5:
[----:B------:R-:W1:Y:S01]  /*08d0*/  LDC R2, c[0x0][0x65c] ;  /* 0x00019700ff027b82 */ /* 0x000e620000000800 */
[----:B------:R-:W-:Y:S02]  /*08e0*/  IMAD.U32 R8, RZ, RZ, UR8 ;  /* 0x00000008ff087e24 */ /* 0x000fe4000f8e00ff */
[----:B------:R-:W-:Y:S01]  /*08f0*/  IMAD.MOV.U32 R9, RZ, RZ, RZ ;  /* 0x000000ffff097224 */ /* 0x000fe200078e00ff */
[----:B-1----:R-:W-:-:S04]  /*0900*/  ISETP.NE.AND P1, PT, R2, 0x1, PT ;  /* 0x000000010200780c */ /* 0x002fc80003f25270 */
[----:B------:R-:W-:-:S09]  /*0910*/  P2R R5, PR, RZ, 0x2 ;  /* 0x00000002ff057803 */ /* 0x000fd20000000000 */
[----:B------:R-:W1:Y:S01]  /*0920*/  @P1 LDC R17, c[0x0][0x10] ;  /* 0x00000400ff111b82 */ /* 0x000e620000000800 */
[----:B------:R-:W-:Y:S01]  /*0930*/  @P1 IMAD.MOV.U32 R5, RZ, RZ, RZ ;  /* 0x000000ffff051224 */ /* 0x000fe200078e00ff */
[----:B------:R-:W-:-:S06]  /*0940*/  @P1 MOV R13, RZ ;  /* 0x000000ff000d1202 */ /* 0x000fcc0000000f00 */
[----:B------:R-:W2:Y:S01]  /*0950*/  @!P1 LDC R11, c[0x0][0xc] ;  /* 0x00000300ff0b9b82 */ /* 0x000ea20000000800 */
[----:B-1----:R-:W-:-:S04]  /*0960*/  @P1 IMAD.WIDE.U32 R16, R17, UR8, R4 ;  /* 0x0000000811101c25 */ /* 0x002fc8000f8e0004 */
[----:B------:R-:W-:Y:S02]  /*0970*/  @P1 IMAD.IADD R17, R17, 0x1, R13 ;  /* 0x0000000111111824 */ /* 0x000fe400078e020d */
[----:B--2---:R-:W-:-:S04]  /*0980*/  @!P1 IMAD.WIDE.U32 R8, R4, R11, R8 ;  /* 0x0000000b04089225 */ /* 0x004fc800078e0008 */
[----:B------:R-:W-:Y:S02]  /*0990*/  @!P1 IMAD.MOV.U32 R16, RZ, RZ, R8 ;  /* 0x000000ffff109224 */ /* 0x000fe400078e0008 */
[----:B------:R-:W-:Y:S01]  /*09a0*/  @!P1 IMAD.MOV.U32 R17, RZ, RZ, R9 ;  /* 0x000000ffff119224 */ /* 0x000fe200078e0009 */
[----:B------:R-:W-:Y:S06]  /*09b0*/  @!P2 BRA `(.L_x_6) ;  /* 0x00000000000ca947 */ /* 0x000fec0003800000 */
[----:B------:R-:W-:Y:S01]  /*09c0*/  UCGABAR_WAIT ;  /* 0x0000000000007dc7 */ /* 0x000fe20008000000 */
[----:B------:R-:W-:Y:S01]  /*09d0*/  CCTL.IVALL ;  /* 0x00000000ff00798f */ /* 0x000fe20002000000 */
[----:B------:R-:W-:Y:S05]  /*09e0*/  BRA `(.L_x_7) ;  /* 0x0000000000047947 */ /* 0x000fea0003800000 */
.L_x_6:
[----:B------:R-:W-:Y:S06]  /*09f0*/  BAR.SYNC.DEFER_BLOCKING 0x0 ;  /* 0x0000000000007b1d */ /* 0x000fec0000010000 */
.L_x_7:
[----:B------:R-:W-:Y:S05]  /*0a00*/  @!P3 BRA `(.L_x_8) ;  /* 0x000000a000c4b947 */ /* 0x000fea0003800000 */
[----:B------:R-:W-:-:S13]  /*0a10*/  ISETP.GT.U32.AND P0, PT, R6, 0x1, PT ;  /* 0x000000010600780c */ /* 0x000fda0003f04070 */
[----:B0-----:R-:W-:Y:S05]  /*0a20*/  @P0 EXIT ;  /* 0x000000000000094d */ /* 0x001fea0003800000 */
[----:B------:R-:W-:Y:S01]  /*0a30*/  ULDC.64 UR4, c[0x0][0x650] ;  /* 0x0001940000047ab9 */ /* 0x000fe20000000a00 */
[----:B------:R-:W-:Y:S01]  /*0a40*/  PRMT R0, RZ, 0x7610, R0 ;  /* 0x00007610ff007816 */ /* 0x000fe20000000000 */
[----:B------:R-:W-:Y:S01]  /*0a50*/  IMAD.MOV.U32 R153, RZ, RZ, -0x1 ;  /* 0xffffffffff997424 */ /* 0x000fe200078e00ff */
[----:B------:R-:W-:Y:S01]  /*0a60*/  ISETP.GE.U32.AND P0, PT, R16, UR4, PT ;  /* 0x0000000410007c0c */ /* 0x000fe2000bf06070 */
[----:B------:R-:W-:Y:S02]  /*0a70*/  IMAD.MOV.U32 R154, RZ, RZ, -0x1 ;  /* 0xffffffffff9a7424 */ /* 0x000fe400078e00ff */
[----:B------:R-:W-:Y:S01]  /*0a80*/  IMAD.MOV.U32 R23, RZ, RZ, -0x1 ;  /* 0xffffffffff177424 */ /* 0x000fe200078e00ff */
[----:B------:R-:W-:-:S13]  /*0a90*/  ISETP.GE.U32.AND.EX P0, PT, R17, UR5, PT, P0 ;  /* 0x0000000511007c0c */ /* 0x000fda000bf06100 */
[----:B------:R-:W-:Y:S05]  /*0aa0*/  @P0 BRA `(.L_x_9) ;  /* 0x00000004002c0947 */ /* 0x000fea0003800000 */
[----:B------:R-:W0:Y:S01]  /*0ab0*/  LDC.64 R20, c[0x0][0x628] ;  /* 0x00018a00ff147b82 */ /* 0x000e220000000a00 */
[----:B------:R-:W-:Y:S02]  /*0ac0*/  IMAD.MOV.U32 R8, RZ, RZ, R16 ;  /* 0x000000ffff087224 */ /* 0x000fe400078e0010 */
[----:B------:R-:W-:-:S05]  /*0ad0*/  IMAD.MOV.U32 R9, RZ, RZ, R17 ;  /* 0x000000ffff097224 */ /* 0x000fca00078e0011 */
[----:B------:R-:W1:Y:S08]  /*0ae0*/  LDC R0, c[0x0][0x630] ;  /* 0x00018c00ff007b82 */ /* 0x000e700000000800 */
[----:B------:R-:W2:Y:S01]  /*0af0*/  LDC.64 R26, c[0x0][0x620] ;  /* 0x00018800ff1a7b82 */ /* 0x000ea20000000a00 */
[----:B0-----:R-:W-:-:S04]  /*0b00*/  ISETP.NE.U32.AND P0, PT, R20, RZ, PT ;  /* 0x000000ff1400720c */ /* 0x001fc80003f05070 */
[----:B------:R-:W-:-:S13]  /*0b10*/  ISETP.NE.AND.EX P0, PT, R21, RZ, PT, P0 ;  /* 0x000000ff1500720c */ /* 0x000fda0003f05300 */
[----:B-12---:R-:W-:Y:S05]  /*0b20*/  @!P0 BRA `(.L_x_10) ;  /* 0x0000000000288947 */ /* 0x006fea0003800000 */
[----:B------:R-:W0:Y:S02]  /*0b30*/  LDC R13, c[0x0][0x634] ;  /* 0x00018d00ff0d7b82 */ /* 0x000e240000000800 */
[----:B0-----:R-:W-:-:S05]  /*0b40*/  IADD3 R13, P0, R16, R13, RZ ;  /* 0x0000000d100d7210 */ /* 0x001fca0007f1e0ff */
[----:B------:R-:W-:-:S04]  /*0b50*/  IMAD.X R15, RZ, RZ, R17, P0 ;  /* 0x000000ffff0f7224 */ /* 0x000fc800000e0611 */
[----:B------:R-:W-:-:S04]  /*0b60*/  IMAD.WIDE.U32 R8, R15, R20, RZ ;  /* 0x000000140f087225 */ /* 0x000fc800078e00ff */
[----:B------:R-:W-:-:S04]  /*0b70*/  IMAD.WIDE.U32 R10, P0, R13, R21, R8 ;  /* 0x000000150d0a7225 */ /* 0x000fc80007800008 */
[----:B------:R-:W-:-:S04]  /*0b80*/  IMAD.WIDE.U32 R8, R13, R20, RZ ;  /* 0x000000140d087225 */ /* 0x000fc800078e00ff */
[----:B------:R-:W-:Y:S01]  /*0b90*/  IMAD.X R13, RZ, RZ, RZ, P0 ;  /* 0x000000ffff0d7224 */ /* 0x000fe200000e06ff */
[----:B------:R-:W-:Y:S01]  /*0ba0*/  IADD3 RZ, P0, R9, R10, RZ ;  /* 0x0000000a09ff7210 */ /* 0x000fe20007f1e0ff */
[----:B------:R-:W-:-:S04]  /*0bb0*/  IMAD.MOV.U32 R12, RZ, RZ, R11 ;  /* 0x000000ffff0c7224 */ /* 0x000fc800078e000b */
[----:B------:R-:W-:-:S08]  /*0bc0*/  IMAD.WIDE.U32.X R8, R15, R21, R12, P0 ;  /* 0x000000150f087225 */ /* 0x000fd000000e040c */
.L_x_10:
[----:B------:R-:W0:Y:S01]  /*0bd0*/  LDC.64 R20, c[0x0][0x640] ;  /* 0x00019000ff147b82 */ /* 0x000e220000000a00 */
[--C-:B------:R-:W-:Y:S01]  /*0be0*/  SHF.R.U64 R28, R8, R0, R9.reuse ;  /* 0x00000000081c7219 */ /* 0x100fe20000001209 */
[----:B------:R-:W-:Y:S01]  /*0bf0*/  IMAD R30, R7, R24, R4 ;  /* 0x00000018071e7224 */ /* 0x000fe200078e0204 */
[----:B------:R-:W-:Y:S01]  /*0c00*/  SHF.R.U32.HI R0, RZ, R0, R9 ;  /* 0x00000000ff007219 */ /* 0x000fe20000011609 */
[----:B------:R-:W-:Y:S01]  /*0c10*/  IMAD.MOV.U32 R23, RZ, RZ, 0x1 ;  /* 0x00000001ff177424 */ /* 0x000fe200078e00ff */
[----:B------:R-:W-:-:S03]  /*0c20*/  IADD3 R5, P0, RZ, -R28, RZ ;  /* 0x8000001cff057210 */ /* 0x000fc60007f1e0ff */
[----:B------:R-:W1:Y:S02]  /*0c30*/  LDC R6, c[0x0][0x618] ;  /* 0x00018600ff067b82 */ /* 0x000e640000000800 */
[----:B------:R-:W-:-:S04]  /*0c40*/  IMAD.X R9, RZ, RZ, ~R0, P0 ;  /* 0x000000ffff097224 */ /* 0x000fc800000e0e00 */
[-C--:B------:R-:W-:Y:S02]  /*0c50*/  IMAD R0, R9, R26.reuse, RZ ;  /* 0x0000001a09007224 */ /* 0x080fe400078e02ff */
[----:B------:R-:W2:Y:S01]  /*0c60*/  LDC R11, c[0x0][0x608] ;  /* 0x00018200ff0b7b82 */ /* 0x000ea20000000800 */
[----:B------:R-:W-:-:S04]  /*0c70*/  IMAD.WIDE.U32 R8, R5, R26, R16 ;  /* 0x0000001a05087225 */ /* 0x000fc800078e0010 */
[----:B------:R-:W-:-:S03]  /*0c80*/  IMAD R5, R5, R27, R0 ;  /* 0x0000001b05057224 */ /* 0x000fc600078e0200 */
[----:B------:R-:W3:Y:S01]  /*0c90*/  LDC R12, c[0x0][0x658] ;  /* 0x00019600ff0c7b82 */ /* 0x000ee20000000800 */
[----:B0-----:R-:W-:Y:S02]  /*0ca0*/  ISETP.NE.U32.AND P0, PT, R20, RZ, PT ;  /* 0x000000ff1400720c */ /* 0x001fe40003f05070 */
[----:B------:R-:W-:Y:S01]  /*0cb0*/  IADD3 R5, R9, R5, RZ ;  /* 0x0000000509057210 */ /* 0x000fe20007ffe0ff */
[----:B------:R-:W-:Y:S01]  /*0cc0*/  IMAD.MOV.U32 R9, RZ, RZ, -0x1 ;  /* 0xffffffffff097424 */ /* 0x000fe200078e00ff */
[----:B------:R-:W-:-:S03]  /*0cd0*/  ISETP.NE.AND.EX P0, PT, R21, RZ, PT, P0 ;  /* 0x000000ff1500720c */ /* 0x000fc60003f05300 */
[----:B------:R-:W0:Y:S01]  /*0ce0*/  LDC R15, c[0x0][0x600] ;  /* 0x00018000ff0f7b82 */ /* 0x000e220000000800 */
[-CC-:B-1----:R-:W-:Y:S02]  /*0cf0*/  SHF.R.U64 R13, R8, R6.reuse, R5.reuse ;  /* 0x00000006080d7219 */ /* 0x182fe40000001205 */
[----:B------:R-:W-:-:S05]  /*0d00*/  SHF.R.U32.HI R0, RZ, R6, R5 ;  /* 0x00000006ff007219 */ /* 0x000fca0000011605 */
[----:B------:R-:W1:Y:S01]  /*0d10*/  LDC R14, c[0x0][0x648] ;  /* 0x00019200ff0e7b82 */ /* 0x000e620000000800 */
[-CC-:B--2---:R-:W-:Y:S02]  /*0d20*/  SHF.R.U64 R27, R13, R11.reuse, R0.reuse ;  /* 0x0000000b0d1b7219 */ /* 0x184fe40000001200 */
[----:B------:R-:W-:-:S05]  /*0d30*/  SHF.R.U32.HI R5, RZ, R11, R0 ;  /* 0x0000000bff057219 */ /* 0x000fca0000011600 */
[----:B------:R-:W2:Y:S01]  /*0d40*/  LDC R26, c[0x0][0x638] ;  /* 0x00018e00ff1a7b82 */ /* 0x000ea20000000800 */
[-CC-:B---3--:R-:W-:Y:S02]  /*0d50*/  SHF.R.U64 R24, R27, R12.reuse, R5.reuse ;  /* 0x0000000c1b187219 */ /* 0x188fe40000001205 */
[-C--:B------:R-:W-:Y:S02]  /*0d60*/  SHF.L.U32 R0, R9, R12.reuse, RZ ;  /* 0x0000000c09007219 */ /* 0x080fe400000006ff */
[----:B------:R-:W-:Y:S01]  /*0d70*/  SHF.R.U32.HI R5, RZ, R12, R5 ;  /* 0x0000000cff057219 */ /* 0x000fe20000011605 */
[----:B------:R-:W-:Y:S01]  /*0d80*/  IMAD.MOV.U32 R4, RZ, RZ, R24 ;  /* 0x000000ffff047224 */ /* 0x000fe200078e0018 */
[----:B------:R-:W-:Y:S01]  /*0d90*/  LOP3.LUT R10, RZ, R0, RZ, 0x33, !PT ;  /* 0x00000000ff0a7212 */ /* 0x000fe200078e33ff */
[----:B------:R-:W3:Y:S01]  /*0da0*/  LDC R25, c[0x0][0x610] ;  /* 0x00018400ff197b82 */ /* 0x000ee20000000800 */
[----:B------:R-:W-:Y:S05]  /*0db0*/  @!P0 BRA `(.L_x_11) ;  /* 0x0000000000288947 */ /* 0x000fea0003800000 */
[----:B------:R-:W4:Y:S02]  /*0dc0*/  LDC R9, c[0x0][0x64c] ;  /* 0x00019300ff097b82 */ /* 0x000f240000000800 */
[----:B----4-:R-:W-:-:S05]  /*0dd0*/  IADD3 R9, P0, R24, R9, RZ ;  /* 0x0000000918097210 */ /* 0x010fca0007f1e0ff */
        /* <DEDUP_REMOVED lines=8> */
.L_x_11:
[----:B-1----:R-:W-:Y:S01]  /*0e60*/  SHF.R.U64 R4, R4, R14, R5 ;  /* 0x0000000e04047219 */ /* 0x002fe20000001205 */
[----:B0-----:R-:W-:Y:S01]  /*0e70*/  VIADD R6, R15, 0xffffffff ;  /* 0xffffffff0f067836 */ /* 0x001fe20000000000 */
[----:B------:R-:W-:Y:S01]  /*0e80*/  SHF.L.U32 R0, R23, R12, RZ ;  /* 0x0000000c17007219 */ /* 0x000fe200000006ff */
[----:B------:R-:W-:Y:S01]  /*0e90*/  IMAD.MOV.U32 R23, RZ, RZ, R28 ;  /* 0x000000ffff177224 */ /* 0x000fe200078e001c */
[----:B------:R-:W-:Y:S01]  /*0ea0*/  LOP3.LUT R5, R27, R10, RZ, 0xc0, !PT ;  /* 0x0000000a1b057212 */ /* 0x000fe200078ec0ff */
[----:B------:R-:W-:Y:S01]  /*0eb0*/  IMAD.MOV R7, RZ, RZ, -R4 ;  /* 0x000000ffff077224 */ /* 0x000fe200078e0a04 */
[----:B------:R-:W-:Y:S02]  /*0ec0*/  SEL R3, R3, R30, !P1 ;  /* 0x0000001e03037207 */ /* 0x000fe40004800000 */
[----:B------:R-:W-:Y:S01]  /*0ed0*/  LOP3.LUT R6, R13, R6, RZ, 0xc0, !PT ;  /* 0x000000060d067212 */ /* 0x000fe200078ec0ff */
[----:B------:R-:W-:Y:S02]  /*0ee0*/  IMAD R4, R0, R4, R5 ;  /* 0x0000000400047224 */ /* 0x000fe400078e0205 */
[----:B--2---:R-:W-:-:S02]  /*0ef0*/  IMAD R0, R7, R26, R24 ;  /* 0x0000001a07007224 */ /* 0x004fc400078e0218 */
[----:B---3--:R-:W-:Y:S02]  /*0f00*/  IMAD R3, R4, R25, R3 ;  /* 0x0000001904037224 */ /* 0x008fe400078e0203 */
[----:B------:R-:W-:Y:S02]  /*0f10*/  IMAD.MOV.U32 R5, RZ, RZ, 0x1 ;  /* 0x00000001ff057424 */ /* 0x000fe400078e00ff */
[----:B------:R-:W-:-:S03]  /*0f20*/  IMAD R4, R0, R15, R6 ;  /* 0x0000000f00047224 */ /* 0x000fc600078e0206 */
[----:B------:R-:W-:Y:S02]  /*0f30*/  PRMT R0, R5, 0x7610, R0 ;  /* 0x0000761005007816 */ /* 0x000fe40000000000 */
[----:B------:R-:W-:Y:S02]  /*0f40*/  SEL R154, R4, R3, !P1 ;  /* 0x00000003049a7207 */ /* 0x000fe40004800000 */
[----:B------:R-:W-:-:S07]  /*0f50*/  SEL R153, R3, R4, !P1 ;  /* 0x0000000403997207 */ /* 0x000fce0004800000 */
.L_x_9:
[----:B------:R-:W-:-:S08]  /*0f60*/  NOP ;  /* 0x0000000000007918 */ /* 0x000fd00000000000 */
[----:B------:R-:W0:Y:S02]  /*0f70*/  USETMAXREG.TRY_ALLOC.CTAPOOL UP0, 0xe8 ;  /* 0x000000e8000079c8 */ /* 0x000e240008000600 */
[----:B0-----:R-:W-:-:S13]  /*0f80*/  PLOP3.LUT P0, PT, PT, PT, UP0, 0x80, 0x0 ;  /* 0x000000000000781c */ /* 0x001fda0003f0f008 */
[----:B------:R-:W-:Y:S05]  /*0f90*/  @!P0 BRA `(.L_x_9) ;  /* 0xfffffffc00f08947 */ /* 0x000fea000383ffff */
[----:B------:R-:W-:Y:S01]  /*0fa0*/  ULDC.64 UR4, c[0x0][0x598] ;  /* 0x0001660000047ab9 */ /* 0x000fe20000000a00 */
[----:B------:R-:W-:Y:S01]  /*0fb0*/  ULDC.64 UR36, c[0x0][0x208] ;  /* 0x0000820000247ab9 */ /* 0x000fe20000000a00 */
[----:B------:R-:W-:-:S04]  /*0fc0*/  ISETP.NE.U32.AND P0, PT, RZ, UR4, PT ;  /* 0x00000004ff007c0c */ /* 0x000fc8000bf05070 */
[----:B------:R-:W-:-:S13]  /*0fd0*/  ISETP.NE.AND.EX P0, PT, RZ, UR5, PT, P0 ;  /* 0x00000005ff007c0c */ /* 0x000fda000bf05300 */
[----:B------:R-:W-:Y:S05]  /*0fe0*/  @!P0 BRA `(.L_x_12) ;  /* 0x00000000001c8947 */ /* 0x000fea0003800000 */
[----:B------:R-:W0:Y:S02]  /*0ff0*/  LDC.64 R4, c[0x0][0x598] ;  /* 0x00016600ff047b82 */ /* 0x000e240000000a00 */
[----:B0-----:R-:W2:Y:S02]  /*1000*/  LDG.E.64 R4, desc[UR36][R4.64] ;  /* 0x0000002404047981 */ /* 0x001ea4000c1e1b00 */
[----:B--2---:R-:W-:-:S04]  /*1010*/  ISETP.NE.U32.AND P0, PT, R4, RZ, PT ;  /* 0x000000ff0400720c */ /* 0x004fc80003f05070 */
[----:B------:R-:W-:-:S13]  /*1020*/  ISETP.NE.AND.EX P0, PT, R5, RZ, PT, P0 ;  /* 0x000000ff0500720c */ /* 0x000fda0003f05300 */
[----:B------:R-:W-:Y:S05]  /*1030*/  @!P0 BRA `(.L_x_12) ;  /* 0x0000000000088947 */ /* 0x000fea0003800000 */
[----:B------:R0:W5:Y:S01]  /*1040*/  LD.E R155, desc[UR36][R4.64] ;  /* 0x00000024049b7980 */ /* 0x000162000c101900 */
[----:B------:R-:W-:Y:S05]  /*1050*/  BRA `(.L_x_13) ;  /* 0x0000000000247947 */ /* 0x000fea0003800000 */
.L_x_12:
[----:B------:R-:W-:Y:S02]  /*1060*/  ULDC.64 UR4, c[0x0][0x588] ;  /* 0x0001620000047ab9 */ /* 0x000fe40000000a00 */
[----:B------:R-:W-:-:S04]  /*1070*/  ISETP.NE.U32.AND P0, PT, RZ, UR4, PT ;  /* 0x00000004ff007c0c */ /* 0x000fc8000bf05070 */
[----:B------:R-:W-:-:S13]  /*1080*/  ISETP.NE.AND.EX P0, PT, RZ, UR5, PT, P0 ;  /* 0x00000005ff007c0c */ /* 0x000fda000bf05300 */
[----:B------:R-:W-:Y:S05]  /*1090*/  @!P0 BRA `(.L_x_14) ;  /* 0x00000000000c8947 */ /* 0x000fea0003800000 */
[----:B------:R-:W0:Y:S02]  /*10a0*/  LDC.64 R4, c[0x0][0x588] ;  /* 0x00016200ff047b82 */ /* 0x000e240000000a00 */
[----:B0-----:R1:W5:Y:S01]  /*10b0*/  LDG.E R155, desc[UR36][R4.64] ;  /* 0x00000024049b7981 */ /* 0x001362000c1e1900 */
[----:B------:R-:W-:Y:S05]  /*10c0*/  BRA `(.L_x_13) ;  /* 0x0000000000087947 */ /* 0x000fea0003800000 */
.L_x_14:
[----:B------:R-:W-:Y:S02]  /*10d0*/  ULDC UR4, c[0x0][0x580] ;  /* 0x0001600000047ab9 */ /* 0x000fe40000000800 */
[----:B------:R-:W-:-:S07]  /*10e0*/  IMAD.U32 R155, RZ, RZ, UR4 ;  /* 0x00000004ff9b7e24 */ /* 0x000fce000f8e00ff */
.L_x_13:
[----:B------:R-:W-:Y:S02]  /*10f0*/  ULDC.64 UR4, c[0x0][0x5a0] ;  /* 0x0001680000047ab9 */ /* 0x000fe40000000a00 */
[----:B------:R-:W-:-:S04]  /*1100*/  ISETP.NE.U32.AND P0, PT, RZ, UR4, PT ;  /* 0x00000004ff007c0c */ /* 0x000fc8000bf05070 */
[----:B------:R-:W-:-:S13]  /*1110*/  ISETP.NE.AND.EX P0, PT, RZ, UR5, PT, P0 ;  /* 0x00000005ff007c0c */ /* 0x000fda000bf05300 */
[----:B------:R-:W-:Y:S05]  /*1120*/  @!P0 BRA `(.L_x_15) ;  /* 0x00000000001c8947 */ /* 0x000fea0003800000 */
[----:B01----:R-:W0:Y:S02]  /*1130*/  LDC.64 R4, c[0x0][0x5a0] ;  /* 0x00016800ff047b82 */ /* 0x003e240000000a00 */
[----:B0-----:R-:W2:Y:S02]  /*1140*/  LDG.E.64 R4, desc[UR36][R4.64] ;  /* 0x0000002404047981 */ /* 0x001ea4000c1e1b00 */
[----:B--2---:R-:W-:-:S04]  /*1150*/  ISETP.NE.U32.AND P0, PT, R4, RZ, PT ;  /* 0x000000ff0400720c */ /* 0x004fc80003f05070 */
[----:B------:R-:W-:-:S13]  /*1160*/  ISETP.NE.AND.EX P0, PT, R5, RZ, PT, P0 ;  /* 0x000000ff0500720c */ /* 0x000fda0003f05300 */
[----:B------:R-:W-:Y:S05]  /*1170*/  @!P0 BRA `(.L_x_15) ;  /* 0x0000000000088947 */ /* 0x000fea0003800000 */
[----:B------:R0:W5:Y:S01]  /*1180*/  LD.E R156, desc[UR36][R4.64] ;  /* 0x00000024049c7980 */ /* 0x000162000c101900 */
[----:B------:R-:W-:Y:S05]  /*1190*/  BRA `(.L_x_16) ;  /* 0x0000000000247947 */ /* 0x000fea0003800000 */
.L_x_15:
[----:B------:R-:W-:Y:S02]  /*11a0*/  ULDC.64 UR4, c[0x0][0x590] ;  /* 0x0001640000047ab9 */ /* 0x000fe40000000a00 */
[----:B------:R-:W-:-:S04]  /*11b0*/  ISETP.NE.U32.AND P0, PT, RZ, UR4, PT ;  /* 0x00000004ff007c0c */ /* 0x000fc8000bf05070 */
[----:B------:R-:W-:-:S13]  /*11c0*/  ISETP.NE.AND.EX P0, PT, RZ, UR5, PT, P0 ;  /* 0x00000005ff007c0c */ /* 0x000fda000bf05300 */
[----:B------:R-:W-:Y:S05]  /*11d0*/  @!P0 BRA `(.L_x_17) ;  /* 0x00000000000c8947 */ /* 0x000fea0003800000 */
[----:B------:R-:W2:Y:S02]  /*11e0*/  LDC.64 R156, c[0x0][0x590] ;  /* 0x00016400ff9c7b82 */ /* 0x000ea40000000a00 */
[----:B--2---:R2:W5:Y:S01]  /*11f0*/  LDG.E R156, desc[UR36][R156.64] ;  /* 0x000000249c9c7981 */ /* 0x004562000c1e1900 */
[----:B------:R-:W-:Y:S05]  /*1200*/  BRA `(.L_x_16) ;  /* 0x0000000000087947 */ /* 0x000fea0003800000 */
.L_x_17:
[----:B------:R-:W-:Y:S02]  /*1210*/  ULDC UR4, c[0x0][0x584] ;  /* 0x0001610000047ab9 */ /* 0x000fe40000000800 */
[----:B------:R-:W-:-:S07]  /*1220*/  IMAD.U32 R156, RZ, RZ, UR4 ;  /* 0x00000004ff9c7e24 */ /* 0x000fce000f8e00ff */
.L_x_16:
[----:B------:R-:W-:-:S13]  /*1230*/  LOP3.LUT P0, RZ, R0, 0xff, RZ, 0xc0, !PT ;  /* 0x000000ff00ff7812 */ /* 0x000fda000780c0ff */
[----:B------:R-:W-:Y:S05]  /*1240*/  @!P0 EXIT ;  /* 0x000000000000894d */ /* 0x000fea0003800000 */
[----:B------:R-:W-:Y:S01]  /*1250*/  ULDC UR4, c[0x0][0x28c] ;  /* 0x0000a30000047ab9 */ /* 0x000fe20000000800 */
[----:B------:R-:W-:Y:S01]  /*1260*/  LOP3.LUT R166, R19, 0x1, RZ, 0xfc, !PT ;  /* 0x0000000113a67812 */ /* 0x000fe200078efcff */
[----:B------:R-:W-:Y:S01]  /*1270*/  UIADD3 UR4, UR4, 0x1f, URZ ;  /* 0x0000001f04047890 */ /* 0x000fe2000fffe03f */
[----:B------:R-:W-:Y:S01]  /*1280*/  UMOV UR38, URZ ;  /* 0x0000003f00267c82 */ /* 0x000fe20008000000 */
[----:B------:R-:W-:Y:S02]  /*1290*/  UMOV UR39, URZ ;  /* 0x0000003f00277c82 */ /* 0x000fe40008000000 */
[----:B------:R-:W-:-:S04]  /*12a0*/  USHF.R.S32.HI UR5, URZ, 0x1f, UR4 ;  /* 0x0000001f3f057899 */ /* 0x000fc80008011404 */
[----:B------:R-:W-:-:S04]  /*12b0*/  ULEA.HI UR5, UR5, UR4, URZ, 0x5 ;  /* 0x0000000405057291 */ /* 0x000fc8000f8f283f */
[----:B------:R-:W-:-:S12]  /*12c0*/  USHF.R.S32.HI UR40, URZ, 0x5, UR5 ;  /* 0x000000053f287899 */ /* 0x000fd80008011405 */
.L_x_291:
[----:B------:R-:W-:Y:S01]  /*12d0*/  LOP3.LUT R0, R18, 0x80, RZ, 0xc0, !PT ;  /* 0x0000008012007812 */ /* 0x000fe200078ec0ff */
[----:B---3--:R-:W3:Y:S01]  /*12e0*/  S2UR UR7, SR_CgaCtaId ;  /* 0x00000000000779c3 */ /* 0x008ee20000008800 */
[----:B------:R-:W-:Y:S02]  /*12f0*/  UMOV UR6, 0x400 ;  /* 0x0000040000067882 */ /* 0x000fe40000000000 */
[----:B------:R-:W-:-:S06]  /*1300*/  SHF.R.U32.HI R0, RZ, 0x7, R0 ;  /* 0x00000007ff007819 */ /* 0x000fcc0000011600 */
[----:B----4-:R-:W4:Y:S01]  /*1310*/  SHFL.IDX PT, R0, R0, RZ, 0x1f ;  /* 0x00001fff00007589 */ /* 0x010f2200000e0000 */
[----:B---3--:R-:W-:Y:S01]  /*1320*/  ULEA UR6, UR7, UR6, 0x18 ;  /* 0x0000000607067291 */ /* 0x008fe2000f8ec03f */
[----:B----4-:R-:W-:-:S13]  /*1330*/  R2UR UR4, R0 ;  /* 0x00000000000472ca */ /* 0x010fda00000e0000 */
[----:B------:R-:W-:-:S04]  /*1340*/  ULEA.HI UR5, UR4, UR4, URZ, 0x1 ;  /* 0x0000000404057291 */ /* 0x000fc8000f8f083f */
[----:B------:R-:W-:-:S04]  /*1350*/  ULOP3.LUT UR5, UR5, 0xffffe, URZ, 0xc0, !UPT ;  /* 0x000ffffe05057892 */ /* 0x000fc8000f8ec03f */
[----:B------:R-:W-:-:S03]  /*1360*/  UIADD3 UR5, UR4, -UR5, URZ ;  /* 0x8000000504057290 */ /* 0x000fc6000fffe03f */
[----:B------:R-:W-:Y:S01]  /*1370*/  ULDC UR4, c[0x0][0x28c] ;  /* 0x0000a30000047ab9 */ /* 0x000fe20000000800 */
[----:B------:R-:W-:Y:S01]  /*1380*/  ULEA UR5, UR5, UR6, 0xc ;  /* 0x0000000605057291 */ /* 0x000fe2000f8e603f */
[----:B------:R-:W-:-:S03]  /*1390*/  ISETP.LT.AND P0, PT, RZ, UR4, PT ;  /* 0x00000004ff007c0c */ /* 0x000fc6000bf01270 */
[----:B------:R-:W-:-:S04]  /*13a0*/  UIADD3 UR5, UR5, 0x180, URZ ;  /* 0x0000018005057890 */ /* 0x000fc8000fffe03f */
[----:B------:R-:W-:-:S04]  /*13b0*/  USHF.R.U32.HI UR5, URZ, 0x4, UR5 ;  /* 0x000000043f057899 */ /* 0x000fc80008011605 */
[----:B------:R-:W-:Y:S02]  /*13c0*/  ULOP3.LUT UR41, UR5, 0x3fff, URZ, 0xc0, !UPT ;  /* 0x00003fff05297892 */ /* 0x000fe4000f8ec03f */
[----:B-12---:R-:W-:Y:S10]  /*13d0*/  @P0 BRA `(.L_x_18) ;  /* 0x0000000000400947 */ /* 0x006ff40003800000 */
[----:B------:R-:W-:Y:S01]  /*13e0*/  MOV R0, 0x0 ;  /* 0x0000000000007802 */ /* 0x000fe20000000f00 */
[----:B------:R-:W-:Y:S01]  /*13f0*/  ULDC.64 UR4, c[0x4][0x68] ;  /* 0x01001a0000047ab9 */ /* 0x000fe20000000a00 */
[----:B------:R-:W-:Y:S01]  /*1400*/  ULDC.64 UR6, c[0x4][0x8] ;  /* 0x0100020000067ab9 */ /* 0x000fe20000000a00 */
[----:B01----:R-:W-:Y:S01]  /*1410*/  MOV R4, UR4 ;  /* 0x0000000400047c02 */ /* 0x003fe20008000f00 */
[----:B------:R0:W1:Y:S01]  /*1420*/  LDC.64 R14, c[0x4][R0] ;  /* 0x01000000000e7b82 */ /* 0x0000620000000a00 */
[----:B------:R-:W-:Y:S01]  /*1430*/  IMAD.U32 R5, RZ, RZ, UR5 ;  /* 0x00000005ff057e24 */ /* 0x000fe2000f8e00ff */
[----:B------:R-:W-:Y:S01]  /*1440*/  ULDC.64 UR4, c[0x4][0x70] ;  /* 0x01001c0000047ab9 */ /* 0x000fe20000000a00 */
[----:B------:R-:W-:Y:S02]  /*1450*/  IMAD.U32 R10, RZ, RZ, UR6 ;  /* 0x00000006ff0a7e24 */ /* 0x000fe4000f8e00ff */
[----:B------:R-:W-:Y:S02]  /*1460*/  IMAD.U32 R6, RZ, RZ, UR4 ;  /* 0x00000004ff067e24 */ /* 0x000fe4000f8e00ff */
[----:B------:R-:W-:-:S02]  /*1470*/  IMAD.U32 R7, RZ, RZ, UR5 ;  /* 0x00000005ff077e24 */ /* 0x000fc4000f8e00ff */
[----:B------:R-:W-:Y:S02]  /*1480*/  IMAD.U32 R11, RZ, RZ, UR7 ;  /* 0x00000007ff0b7e24 */ /* 0x000fe4000f8e00ff */
[----:B------:R-:W-:Y:S02]  /*1490*/  IMAD.MOV.U32 R8, RZ, RZ, 0x1e1 ;  /* 0x000001e1ff087424 */ /* 0x000fe400078e00ff */
[----:B------:R-:W-:Y:S02]  /*14a0*/  IMAD.MOV.U32 R12, RZ, RZ, 0x1 ;  /* 0x00000001ff0c7424 */ /* 0x000fe400078e00ff */
[----:B0-----:R-:W-:-:S07]  /*14b0*/  IMAD.MOV.U32 R13, RZ, RZ, RZ ;  /* 0x000000ffff0d7224 */ /* 0x001fce00078e00ff */
[----:B------:R-:W-:-:S07]  /*14c0*/  LEPC R20, `(.L_x_18) ;  /* 0x000000001014794e */ /* 0x000fce0000000000 */
[----:B-12--5:R-:W-:Y:S05]  /*14d0*/  CALL.ABS.NOINC R14 ;  /* 0x000000000e007343 */ /* 0x026fea0003c00000 */
.L_x_18:
[----:B------:R-:W-:-:S13]  /*14e0*/  ISETP.NE.AND P0, PT, R166, 0x3, PT ;  /* 0x00000003a600780c */ /* 0x000fda0003f05270 */
[----:B------:R-:W-:Y:S05]  /*14f0*/  @!P0 BRA `(.L_x_19) ;  /* 0x0000000000048947 */ /* 0x000fea0003800000 */
[----:B------:R-:W-:Y:S01]  /*1500*/  BPT.TRAP 0x1 ;  /* 0x000000040000795c */ /* 0x000fe20000300000 */
.L_x_19:
[----:B------:R-:W3:Y:S01]  /*1510*/  S2UR UR5, SR_CgaCtaId ;  /* 0x00000000000579c3 */ /* 0x000ee20000008800 */
[----:B------:R-:W-:Y:S01]  /*1520*/  UMOV UR4, 0x400 ;  /* 0x0000040000047882 */ /* 0x000fe20000000000 */
[----:B------:R-:W-:Y:S02]  /*1530*/  IMAD.U32 R0, RZ, RZ, UR38 ;  /* 0x00000026ff007e24 */ /* 0x000fe4000f8e00ff */
[----:B------:R-:W-:-:S03]  /*1540*/  IMAD.U32 R3, RZ, RZ, UR39 ;  /* 0x00000027ff037e24 */ /* 0x000fc6000f8e00ff */
[----:B------:R-:W-:Y:S01]  /*1550*/  SHF.L.U32 R0, R0, 0x1f, RZ ;  /* 0x0000001f00007819 */ /* 0x000fe200000006ff */
[----:B---3--:R-:W-:-:S06]  /*1560*/  ULEA UR4, UR5, UR4, 0x18 ;  /* 0x0000000405047291 */ /* 0x008fcc000f8ec03f */
[----:B------:R-:W-:-:S04]  /*1570*/  IMAD.U32 R6, RZ, RZ, UR4 ;  /* 0x00000004ff067e24 */ /* 0x000fc8000f8e00ff */
[----:B------:R-:W-:-:S04]  /*1580*/  IMAD R3, R3, 0x8, R6 ;  /* 0x0000000803037824 */ /* 0x000fc800078e0206 */
[----:B------:R3:W4:Y:S01]  /*1590*/  SYNCS.PHASECHK.TRANS64.TRYWAIT P1, [R3+URZ], R0 ;  /* 0x00000000030075a7 */ /* 0x000722000802017f */
[----:B------:R-:W-:Y:S05]  /*15a0*/  @!P0 BRA `(.L_x_20) ;  /* 0x0000000000048947 */ /* 0x000fea0003800000 */
[----:B------:R-:W-:Y:S01]  /*15b0*/  BPT.TRAP 0x1 ;  /* 0x000000040000795c */ /* 0x000fe20000300000 */
.L_x_20:
[----:B----4-:R-:W-:Y:S05]  /*15c0*/  @P1 BRA `(.L_x_21) ;  /* 0x0000000000081947 */ /* 0x010fea0003800000 */
[----:B------:R-:W4:Y:S02]  /*15d0*/  SYNCS.PHASECHK.TRANS64.TRYWAIT P1, [R3+URZ], R0 ;  /* 0x00000000030075a7 */ /* 0x000f24000802017f */
[----:B----4-:R-:W-:Y:S05]  /*15e0*/  @!P1 BRA `(.L_x_22) ;  /* 0x000000ac00ec9947 */ /* 0x010fea0003800000 */
.L_x_21:
[----:B------:R-:W-:-:S04]  /*15f0*/  UISETP.LT.AND UP0, UPT, UR40, 0x1, UPT ;  /* 0x000000012800788c */ /* 0x000fc8000bf01270 */
[----:B------:R-:W-:-:S06]  /*1600*/  USEL UR4, UR40, 0x1, UP0 ;  /* 0x0000000128047887 */ /* 0x000fcc0008000000 */
[----:B---34-:R-:W-:Y:S01]  /*1610*/  MOV R0, UR4 ;  /* 0x0000000400007c02 */ /* 0x018fe20008000f00 */
[----:B------:R-:W-:Y:S05]  /*1620*/  WARPSYNC.ALL ;  /* 0x0000000000007948 */ /* 0x000fea0003800000 */
[----:B------:R-:W-:-:S04]  /*1630*/  IADD3 R0, -R0, UR40, RZ ;  /* 0x0000002800007c10 */ /* 0x000fc8000fffe1ff */
[----:B------:R-:W-:Y:S02]  /*1640*/  ISETP.GE.AND P1, PT, R0, 0x1, PT ;  /* 0x000000010000780c */ /* 0x000fe40003f26270 */
[----:B------:R-:W-:Y:S01]  /*1650*/  R2UR UR4, R6 ;  /* 0x00000000060472ca */ /* 0x000fe200000e0000 */
[----:B------:R-:W-:Y:S01]  /*1660*/  WARPGROUP.ARRIVE ;  /* 0x00000000000079c5 */ /* 0x000fe20000000000 */
[----:B------:R-:W-:Y:S01]  /*1670*/  UMOV UR9, 0x80000020 ;  /* 0x8000002000097882 */ /* 0x000fe20000000000 */
[----:B------:R-:W-:-:S10]  /*1680*/  UMOV UR11, 0x80000020 ;  /* 0x80000020000b7882 */ /* 0x000fd40000000000 */
[----:B------:R-:W-:-:S04]  /*1690*/  UIADD3 UR4, UR4, 0x24180, URZ ;  /* 0x0002418004047890 */ /* 0x000fc8000fffe03f */
[----:B------:R-:W-:-:S04]  /*16a0*/  USHF.R.U32.HI UR4, URZ, 0x4, UR4 ;  /* 0x000000043f047899 */ /* 0x000fc80008011604 */
[----:B------:R-:W-:Y:S02]  /*16b0*/  ULOP3.LUT UR5, UR4, 0x3fff, URZ, 0xc0, !UPT ;  /* 0x00003fff04057892 */ /* 0x000fe4000f8ec03f */
[----:B------:R-:W-:Y:S02]  /*16c0*/  ULOP3.LUT UR4, UR41, 0x10000, URZ, 0xfc, !UPT ;  /* 0x0001000029047892 */ /* 0x000fe4000f8efc3f */
[----:B------:R-:W-:Y:S02]  /*16d0*/  ULOP3.LUT UR5, UR5, 0x10000, URZ, 0xfc, !UPT ;  /* 0x0001000005057892 */ /* 0x000fe4000f8efc3f */
[----:B------:R-:W-:Y:S02]  /*16e0*/  ULEA UR6, UR39, UR4, 0xa ;  /* 0x0000000427067291 */ /* 0x000fe4000f8e503f */
[----:B------:R-:W-:-:S05]  /*16f0*/  ULEA UR7, UR39, UR5, 0x9 ;  /* 0x0000000527077291 */ /* 0x000fca000f8e483f */
[----:B------:R-:W-:Y:S02]  /*1700*/  UMOV UR8, UR6 ;  /* 0x0000000600087c82 */ /* 0x000fe40008000000 */
[----:B------:R-:W-:Y:S02]  /*1710*/  UMOV UR10, UR7 ;  /* 0x00000007000a7c82 */ /* 0x000fe40008000000 */
[----:B------:R-:W-:Y:S01]  /*1720*/  HGMMA.64x128x16.F32.BF16 R88, gdesc[UR8], RZ, !UPT, gsb0 ;  /* 0x01e00000085879f0 */ /* 0x000fe2000c0018ff */
[----:B------:R-:W-:Y:S01]  /*1730*/  UIADD3 UR8, UR6, 0x200, URZ ;  /* 0x0000020006087890 */ /* 0x000fe2000fffe03f */
[----:B------:R-:W-:Y:S01]  /*1740*/  UMOV UR9, 0x80000020 ;  /* 0x8000002000097882 */ /* 0x000fe20000000000 */
[----:B------:R-:W-:Y:S02]  /*1750*/  WARPGROUP.DEPBAR.LE gsb0, 0x0 ;  /* 0x00008000000079c5 */ /* 0x000fe40000010000 */
[----:B------:R-:W-:-:S07]  /*1760*/  WARPGROUP.ARRIVE ;  /* 0x00000000000079c5 */ /* 0x000fce0000000000 */
[----:B------:R-:W-:Y:S01]  /*1770*/  HGMMA.64x128x16.F32.BF16 R24, gdesc[UR8], RZ, !UPT, gsb0 ;  /* 0x01e00000081879f0 */ /* 0x000fe2000c0018ff */
[----:B------:R-:W-:Y:S02]  /*1780*/  UIADD3 UR8, UR6, 0x2, URZ ;  /* 0x0000000206087890 */ /* 0x000fe4000fffe03f */
[----:B------:R-:W-:Y:S01]  /*1790*/  UIADD3 UR10, UR7, 0x2, URZ ;  /* 0x00000002070a7890 */ /* 0x000fe2000fffe03f */
[----:B------:R-:W-:Y:S01]  /*17a0*/  UMOV UR9, 0x80000020 ;  /* 0x8000002000097882 */ /* 0x000fe20000000000 */
[----:B------:R-:W-:Y:S01]  /*17b0*/  UMOV UR11, 0x80000020 ;  /* 0x80000020000b7882 */ /* 0x000fe20000000000 */
[----:B------:R-:W-:Y:S02]  /*17c0*/  WARPGROUP.DEPBAR.LE gsb0, 0x0 ;  /* 0x00008000000079c5 */ /* 0x000fe40000010000 */
[----:B------:R-:W-:-:S06]  /*17d0*/  WARPGROUP.ARRIVE ;  /* 0x00000000000079c5 */ /* 0x000fcc0000000000 */
[----:B------:R-:W-:Y:S01]  /*17e0*/  HGMMA.64x128x16.F32.BF16 R88, gdesc[UR8], R88, gsb0 ;  /* 0x01e00000085879f0 */ /* 0x000fe20008001858 */
[----:B------:R-:W-:Y:S01]  /*17f0*/  UIADD3 UR8, UR6, 0x202, URZ ;  /* 0x0000020206087890 */ /* 0x000fe2000fffe03f */
[----:B------:R-:W-:Y:S01]  /*1800*/  UMOV UR9, 0x80000020 ;  /* 0x8000002000097882 */ /* 0x000fe20000000000 */
[----:B------:R-:W-:Y:S02]  /*1810*/  WARPGROUP.DEPBAR.LE gsb0, 0x0 ;  /* 0x00008000000079c5 */ /* 0x000fe40000010000 */
[----:B------:R-:W-:-:S07]  /*1820*/  WARPGROUP.ARRIVE ;  /* 0x00000000000079c5 */ /* 0x000fce0000000000 */
[----:B------:R-:W-:Y:S03]  /*1830*/  HGMMA.64x128x16.F32.BF16 R24, gdesc[UR8], R24, gsb0 ;  /* 0x01e00000081879f0 */ /* 0x000fe60008001818 */
[----:B------:R-:W-:Y:S02]  /*1840*/  WARPGROUP.DEPBAR.LE gsb0, 0x0 ;  /* 0x00008000000079c5 */ /* 0x000fe40000010000 */
[----:B------:R-:W-:Y:S05]  /*1850*/  @!P1 BRA `(.L_x_23) ;  /* 0x0000000400149947 */ /* 0x000fea0003800000 */
[----:B------:R-:W-:Y:S02]  /*1860*/  UIADD3 UR6, UR39, 0x1, URZ ;  /* 0x0000000127067890 */ /* 0x000fe4000fffe03f */
[----:B------:R-:W-:Y:S02]  /*1870*/  IMAD.U32 R3, RZ, RZ, UR39 ;  /* 0x00000027ff037e24 */ /* 0x000fe4000f8e00ff */
[----:B------:R-:W-:-:S04]  /*1880*/  UISETP.NE.AND UP0, UPT, UR6, 0x9, UPT ;  /* 0x000000090600788c */ /* 0x000fc8000bf05270 */
[----:B------:R-:W-:Y:S02]  /*1890*/  USEL UR7, URZ, 0x1, UP0 ;  /* 0x000000013f077887 */ /* 0x000fe40008000000 */
[----:B------:R-:W-:Y:S02]  /*18a0*/  USEL UR6, UR6, URZ, UP0 ;  /* 0x0000003f06067287 */ /* 0x000fe40008000000 */
[----:B------:R-:W-:-:S06]  /*18b0*/  ULOP3.LUT UR7, UR38, UR7, URZ, 0x3c, !UPT ;  /* 0x0000000726077292 */ /* 0x000fcc000f8e3c3f */
[----:B------:R-:W-:-:S07]  /*18c0*/  IMAD.U32 R7, RZ, RZ, UR7 ;  /* 0x00000007ff077e24 */ /* 0x000fce000f8e00ff */
.L_x_30:
[----:B------:R-:W-:Y:S05]  /*18d0*/  @!P0 BRA `(.L_x_24) ;  /* 0x0000000000048947 */ /* 0x000fea0003800000 */
[----:B------:R-:W-:Y:S01]  /*18e0*/  BPT.TRAP 0x1 ;  /* 0x000000040000795c */ /* 0x000fe20000300000 */
.L_x_24:
[----:B------:R-:W3:Y:S01]  /*18f0*/  S2UR UR8, SR_CgaCtaId ;  /* 0x00000000000879c3 */ /* 0x000ee20000008800 */
[----:B------:R-:W-:Y:S01]  /*1900*/  UMOV UR7, 0x400 ;  /* 0x0000040000077882 */ /* 0x000fe20000000000 */
[----:B01----:R-:W-:Y:S01]  /*1910*/  IMAD.U32 R5, RZ, RZ, UR6 ;  /* 0x00000006ff057e24 */ /* 0x003fe2000f8e00ff */
[----:B------:R-:W-:Y:S01]  /*1920*/  SHF.L.U32 R4, R7, 0x1f, RZ ;  /* 0x0000001f07047819 */ /* 0x000fe200000006ff */
[----:B---3--:R-:W-:-:S06]  /*1930*/  ULEA UR7, UR8, UR7, 0x18 ;  /* 0x0000000708077291 */ /* 0x008fcc000f8ec03f */
[----:B------:R-:W-:-:S04]  /*1940*/  IMAD.U32 R6, RZ, RZ, UR7 ;  /* 0x00000007ff067e24 */ /* 0x000fc8000f8e00ff */
[----:B------:R-:W-:-:S04]  /*1950*/  IMAD R5, R5, 0x8, R6 ;  /* 0x0000000805057824 */ /* 0x000fc800078e0206 */
[----:B------:R0:W1:Y:S01]  /*1960*/  SYNCS.PHASECHK.TRANS64.TRYWAIT P1, [R5+URZ], R4 ;  /* 0x00000004050075a7 */ /* 0x000062000802017f */
[----:B------:R-:W-:Y:S05]  /*1970*/  @!P0 BRA `(.L_x_25) ;  /* 0x0000000000048947 */ /* 0x000fea0003800000 */
[----:B------:R-:W-:Y:S01]  /*1980*/  BPT.TRAP 0x1 ;  /* 0x000000040000795c */ /* 0x000fe20000300000 */
.L_x_25:
[----:B-1----:R-:W-:Y:S05]  /*1990*/  @P1 BRA `(.L_x_26) ;  /* 0x0000000000081947 */ /* 0x002fea0003800000 */
[----:B------:R-:W1:Y:S02]  /*19a0*/  SYNCS.PHASECHK.TRANS64.TRYWAIT P1, [R5+URZ], R4 ;  /* 0x00000004050075a7 */ /* 0x000e64000802017f */
[----:B-1----:R-:W-:Y:S05]  /*19b0*/  @!P1 BRA `(.L_x_27) ;  /* 0x000000ac000c9947 */ /* 0x002fea0003800000 */
.L_x_26:
[----:B------:R-:W-:Y:S01]  /*19c0*/  ULEA UR7, UR6, UR4, 0xa ;  /* 0x0000000406077291 */ /* 0x000fe2000f8e503f */
[----:B------:R-:W-:Y:S01]  /*19d0*/  WARPGROUP.ARRIVE ;  /* 0x00000000000079c5 */ /* 0x000fe20000000000 */
[----:B------:R-:W-:Y:S01]  /*19e0*/  ULEA UR12, UR6, UR5, 0x9 ;  /* 0x00000005060c7291 */ /* 0x000fe2000f8e483f */
[----:B------:R-:W-:Y:S01]  /*19f0*/  UMOV UR9, 0x80000020 ;  /* 0x8000002000097882 */ /* 0x000fe20000000000 */
[----:B------:R-:W-:-:S03]  /*1a00*/  UMOV UR11, 0x80000020 ;  /* 0x80000020000b7882 */ /* 0x000fc60000000000 */
[----:B------:R-:W-:Y:S02]  /*1a10*/  UMOV UR8, UR7 ;  /* 0x0000000700087c82 */ /* 0x000fe40008000000 */
[----:B------:R-:W-:Y:S02]  /*1a20*/  UMOV UR10, UR12 ;  /* 0x0000000c000a7c82 */ /* 0x000fe40008000000 */
[----:B------:R-:W-:Y:S01]  /*1a30*/  HGMMA.64x128x16.F32.BF16 R88, gdesc[UR8], R88, gsb0 ;  /* 0x01e00000085879f0 */ /* 0x000fe20008001858 */
[----:B------:R-:W-:Y:S01]  /*1a40*/  UIADD3 UR8, UR7, 0x200, URZ ;  /* 0x0000020007087890 */ /* 0x000fe2000fffe03f */
[----:B------:R-:W-:Y:S01]  /*1a50*/  UMOV UR9, 0x80000020 ;  /* 0x8000002000097882 */ /* 0x000fe20000000000 */
[----:B------:R-:W-:Y:S02]  /*1a60*/  WARPGROUP.DEPBAR.LE gsb0, 0x0 ;  /* 0x00008000000079c5 */ /* 0x000fe40000010000 */
[----:B------:R-:W-:-:S07]  /*1a70*/  WARPGROUP.ARRIVE ;  /* 0x00000000000079c5 */ /* 0x000fce0000000000 */
[----:B------:R-:W-:Y:S01]  /*1a80*/  HGMMA.64x128x16.F32.BF16 R24, gdesc[UR8], R24, gsb0 ;  /* 0x01e00000081879f0 */ /* 0x000fe20008001818 */
        /* <DEDUP_REMOVED lines=14> */
[----:B------:R-:W-:Y:S01]  /*1b70*/  BPT.TRAP 0x1 ;  /* 0x000000040000795c */ /* 0x000fe20000300000 */
.L_x_28:
[----:B------:R-:W-:-:S13]  /*1b80*/  ISETP.NE.AND P1, PT, R22, RZ, PT ;  /* 0x000000ff1600720c */ /* 0x000fda0003f25270 */
[----:B01----:R-:W-:-:S04]  /*1b90*/  @P1 IMAD R4, R3, 0x8, R6 ;  /* 0x0000000803041824 */ /* 0x003fc800078e0206 */
[----:B------:R-:W-:-:S05]  /*1ba0*/  @P1 VIADD R5, R4, 0x48 ;  /* 0x0000004804051836 */ /* 0x000fca0000000000 */
[----:B------:R-:W-:-:S04]  /*1bb0*/  @P1 PRMT R5, R152, 0x654, R5 ;  /* 0x0000065498051816 */ /* 0x000fc80000000005 */
[----:B------:R0:W-:Y:S01]  /*1bc0*/  @P1 SYNCS.ARRIVE.TRANS64.RED.A1T0 RZ, [R5+URZ], RZ ;  /* 0x000000ff05ff19a7 */ /* 0x0001e2000810043f */
[----:B------:R-:W-:-:S13]  /*1bd0*/  ISETP.GT.U32.AND P1, PT, R19, 0x1, PT ;  /* 0x000000011300780c */ /* 0x000fda0003f24070 */
[----:B0-----:R-:W-:Y:S05]  /*1be0*/  @P1 BRA `(.L_x_29) ;  /* 0x0000000000041947 */ /* 0x001fea0003800000 */
[----:B------:R-:W-:Y:S01]  /*1bf0*/  BPT.TRAP 0x1 ;  /* 0x000000040000795c */ /* 0x000fe20000300000 */
.L_x_29:
[----:B------:R-:W-:Y:S01]  /*1c00*/  UIADD3 UR6, UR6, 0x1, URZ ;  /* 0x0000000106067890 */ /* 0x000fe2000fffe03f */
[C---:B------:R-:W-:Y:S01]  /*1c10*/  ISETP.GT.AND P2, PT, R0.reuse, 0x1, PT ;  /* 0x000000010000780c */ /* 0x040fe20003f44270 */
[----:B------:R-:W-:Y:S02]  /*1c20*/  VIADD R3, R3, 0x1 ;  /* 0x0000000103037836 */ /* 0x000fe40000000000 */
[----:B------:R-:W-:Y:S01]  /*1c30*/  UISETP.NE.AND UP0, UPT, UR6, 0x9, UPT ;  /* 0x000000090600788c */ /* 0x000fe2000bf05270 */
[----:B------:R-:W-:Y:S02]  /*1c40*/  VIADD R0, R0, 0xffffffff ;  /* 0xffffffff00007836 */ /* 0x000fe40000000000 */
[C---:B------:R-:W-:Y:S01]  /*1c50*/  ISETP.NE.AND P1, PT, R3.reuse, 0x9, PT ;  /* 0x000000090300780c */ /* 0x040fe20003f25270 */
[----:B------:R-:W-:Y:S02]  /*1c60*/  USEL UR7, URZ, 0x1, UP0 ;  /* 0x000000013f077887 */ /* 0x000fe40008000000 */
[----:B------:R-:W-:Y:S01]  /*1c70*/  USEL UR6, UR6, URZ, UP0 ;  /* 0x0000003f06067287 */ /* 0x000fe20008000000 */
[----:B------:R-:W-:-:S03]  /*1c80*/  SEL R3, R3, RZ, P1 ;  /* 0x000000ff03037207 */ /* 0x000fc60000800000 */
[----:B------:R-:W-:Y:S01]  /*1c90*/  LOP3.LUT R7, R7, UR7, RZ, 0x3c, !PT ;  /* 0x0000000707077c12 */ /* 0x000fe2000f8e3cff */
[----:B------:R-:W-:Y:S07]  /*1ca0*/  @P2 BRA `(.L_x_30) ;  /* 0xfffffffc00082947 */ /* 0x000fee000383ffff */
.L_x_23:
[----:B------:R-:W3:Y:S02]  /*1cb0*/  LDC R0, c[0x0][0x28c] ;  /* 0x0000a300ff007b82 */ /* 0x000ee40000000800 */
[----:B---3--:R-:W-:-:S13]  /*1cc0*/  ISETP.GE.AND P1, PT, R0, 0x1, PT ;  /* 0x000000010000780c */ /* 0x008fda0003f26270 */
[----:B------:R-:W-:Y:S05]  /*1cd0*/  @!P1 BRA `(.L_x_31) ;  /* 0x0000000000509947 */ /* 0x000fea0003800000 */
[----:B------:R-:W-:Y:S05]  /*1ce0*/  @!P0 BRA `(.L_x_32) ;  /* 0x0000000000048947 */ /* 0x000fea0003800000 */
[----:B------:R-:W-:Y:S01]  /*1cf0*/  BPT.TRAP 0x1 ;  /* 0x000000040000795c */ /* 0x000fe20000300000 */
.L_x_32:
[----:B------:R-:W-:Y:S01]  /*1d00*/  ISETP.NE.AND P0, PT, R22, RZ, PT ;  /* 0x000000ff1600720c */ /* 0x000fe20003f05270 */
[----:B------:R-:W-:Y:S01]  /*1d10*/  BSSY B0, `(.L_x_33) ;  /* 0x000000e000007945 */ /* 0x000fe20003800000 */
[----:B------:R-:W-:-:S11]  /*1d20*/  ISETP.GT.U32.AND P1, PT, R19, 0x1, PT ;  /* 0x000000011300780c */ /* 0x000fd60003f24070 */
[----:B------:R-:W-:Y:S05]  /*1d30*/  @!P0 BRA `(.L_x_34) ;  /* 0x00000000002c8947 */ /* 0x000fea0003800000 */
[----:B------:R-:W-:-:S04]  /*1d40*/  UISETP.LT.AND UP0, UPT, UR40, 0x1, UPT ;  /* 0x000000012800788c */ /* 0x000fc8000bf01270 */
[----:B------:R-:W-:-:S04]  /*1d50*/  USEL UR6, UR40, 0x1, UP0 ;  /* 0x0000000128067887 */ /* 0x000fc80008000000 */
[----:B------:R-:W-:-:S04]  /*1d60*/  UIADD3 UR6, UR39, UR40, -UR6 ;  /* 0x0000002827067290 */ /* 0x000fc8000fffe806 */
[----:B------:R-:W-:-:S04]  /*1d70*/  UIMAD.WIDE.U32 UR4, UR6, 0x38e38e39, URZ ;  /* 0x38e38e39060478a5 */ /* 0x000fc8000f8e003f */
[----:B------:R-:W-:-:S04]  /*1d80*/  USHF.R.U32.HI UR4, URZ, 0x1, UR5 ;  /* 0x000000013f047899 */ /* 0x000fc80008011605 */
[----:B------:R-:W-:-:S06]  /*1d90*/  UIMAD UR6, UR4, -0x9, UR6 ;  /* 0xfffffff7040678a4 */ /* 0x000fcc000f8e0206 */
[----:B------:R-:W-:-:S04]  /*1da0*/  IMAD.U32 R3, RZ, RZ, UR6 ;  /* 0x00000006ff037e24 */ /* 0x000fc8000f8e00ff */
[----:B------:R-:W-:-:S04]  /*1db0*/  IMAD R0, R3, 0x8, R6 ;  /* 0x0000000803007824 */ /* 0x000fc800078e0206 */
[----:B------:R-:W-:-:S05]  /*1dc0*/  VIADD R3, R0, 0x48 ;  /* 0x0000004800037836 */ /* 0x000fca0000000000 */
[----:B------:R-:W-:-:S04]  /*1dd0*/  PRMT R3, R152, 0x654, R3 ;  /* 0x0000065498037816 */ /* 0x000fc80000000003 */
[----:B------:R3:W-:Y:S03]  /*1de0*/  SYNCS.ARRIVE.TRANS64.RED.A1T0 RZ, [R3+URZ], RZ ;  /* 0x000000ff03ff79a7 */ /* 0x0007e6000810043f */
.L_x_34:
[----:B------:R-:W-:Y:S05]  /*1df0*/  BSYNC B0 ;  /* 0x0000000000007941 */ /* 0x000fea0003800000 */
.L_x_33:
[----:B------:R-:W-:Y:S05]  /*1e00*/  @P1 BRA `(.L_x_31) ;  /* 0x0000000000041947 */ /* 0x000fea0003800000 */
[----:B------:R-:W-:Y:S01]  /*1e10*/  BPT.TRAP 0x1 ;  /* 0x000000040000795c */ /* 0x000fe20000300000 */
.L_x_31:
[----:B------:R-:W4:Y:S01]  /*1e20*/  LDC R6, c[0x0][0x288] ;  /* 0x0000a200ff067b82 */ /* 0x000f220000000800 */
[--C-:B------:R-:W-:Y:S01]  /*1e30*/  SHF.R.U32.HI R0, RZ, 0x2, R18.reuse ;  /* 0x00000002ff007819 */ /* 0x100fe20000011612 */
[----:B------:R-:W-:Y:S01]  /*1e40*/  IMAD.SHL.U32 R13, R154, 0x80, RZ ;  /* 0x000000809a0d7824 */ /* 0x000fe200078e00ff */
[----:B01----:R-:W-:Y:S01]  /*1e50*/  SHF.R.U32.HI R5, RZ, 0x7, R18 ;  /* 0x00000007ff057819 */ /* 0x003fe20000011612 */
[----:B------:R-:W-:Y:S01]  /*1e60*/  UIADD3 UR39, UR40, UR39, URZ ;  /* 0x0000002728277290 */ /* 0x000fe2000fffe03f */
[----:B------:R-:W-:Y:S01]  /*1e70*/  LOP3.LUT R4, R18, 0x60, RZ, 0xc0, !PT ;  /* 0x0000006012047812 */ /* 0x000fe200078ec0ff */
[----:B------:R-:W-:Y:S01]  /*1e80*/  ULDC UR7, c[0x0][0x284] ;  /* 0x0000a10000077ab9 */ /* 0x000fe20000000800 */
[----:B---3--:R-:W-:Y:S01]  /*1e90*/  LOP3.LUT R3, R0, 0x7, RZ, 0xc0, !PT ;  /* 0x0000000700037812 */ /* 0x008fe200078ec0ff */
[----:B------:R-:W-:Y:S01]  /*1ea0*/  UISETP.GT.U32.AND UP0, UPT, UR39, 0x8, UPT ;  /* 0x000000082700788c */ /* 0x000fe2000bf04070 */
[----:B------:R-:W-:Y:S01]  /*1eb0*/  LOP3.LUT R0, R5, 0x1, RZ, 0xc0, !PT ;  /* 0x0000000105007812 */ /* 0x000fe200078ec0ff */
[----:B------:R-:W-:Y:S01]  /*1ec0*/  UISETP.GE.U32.AND UP1, UPT, UR40, 0x9, UPT ;  /* 0x000000092800788c */ /* 0x000fe2000bf26070 */
[----:B------:R-:W-:Y:S01]  /*1ed0*/  SHF.R.U32.HI R10, RZ, 0x1, R4 ;  /* 0x00000001ff0a7819 */ /* 0x000fe20000011604 */
[----:B------:R-:W-:Y:S01]  /*1ee0*/  UISETP.LT.U32.AND UP0, UPT, UR40, 0x9, UP0 ;  /* 0x000000092800788c */ /* 0x000fe20008701070 */
[----:B------:R-:W-:Y:S01]  /*1ef0*/  SHF.L.U32 R8, R0, 0x6, RZ ;  /* 0x0000000600087819 */ /* 0x000fe200000006ff */
[----:B------:R-:W-:Y:S01]  /*1f00*/  ULDC.64 UR8, c[0x0][0x5d0] ;  /* 0x0001740000087ab9 */ /* 0x000fe20000000a00 */
[--C-:B------:R-:W-:Y:S01]  /*1f10*/  IADD3 R5, RZ, -R10, -R3.reuse ;  /* 0x8000000aff057210 */ /* 0x100fe20007ffe803 */
[----:B------:R-:W-:Y:S01]  /*1f20*/  UIMAD.WIDE.U32 UR4, UR39, 0x38e38e39, URZ ;  /* 0x38e38e39270478a5 */ /* 0x000fe2000f8e003f */
[----:B------:R-:W-:Y:S01]  /*1f30*/  LOP3.LUT R4, R18, 0x3, RZ, 0xc0, !PT ;  /* 0x0000000312047812 */ /* 0x000fe200078ec0ff */
[----:B------:R-:W-:Y:S01]  /*1f40*/  USEL UR6, URZ, 0x1, !UP0 ;  /* 0x000000013f067887 */ /* 0x000fe2000c000000 */
[----:B--2---:R-:W-:Y:S01]  /*1f50*/  LOP3.LUT R157, R8, 0x40, R3, 0xe2, !PT ;  /* 0x00000040089d7812 */ /* 0x004fe200078ee203 */
[----:B------:R-:W-:Y:S01]  /*1f60*/  IMAD R3, R0, -0x40, R5 ;  /* 0xffffffc000037824 */ /* 0x000fe200078e0205 */
[----:B------:R-:W-:Y:S01]  /*1f70*/  SHF.R.S32.HI R21, RZ, 0x1f, R23 ;  /* 0x0000001fff157819 */ /* 0x000fe20000011417 */
[----:B------:R-:W-:Y:S01]  /*1f80*/  IMAD.SHL.U32 R0, R153, 0x100, RZ ;  /* 0x0000010099007824 */ /* 0x000fe200078e00ff */
[----:B------:R-:W-:Y:S01]  /*1f90*/  USHF.R.U32.HI UR4, URZ, 0x1, UR5 ;  /* 0x000000013f047899 */ /* 0x000fe20008011605 */
[----:B----4-:R-:W-:Y:S01]  /*1fa0*/  IMAD R12, R4, -0x2, R6 ;  /* 0xfffffffe040c7824 */ /* 0x010fe200078e0206 */
[----:B------:R-:W-:Y:S01]  /*1fb0*/  ISETP.GE.AND P0, PT, R13, R6, PT ;  /* 0x000000060d00720c */ /* 0x000fe20003f06270 */
[----:B------:R-:W-:Y:S01]  /*1fc0*/  IMAD.SHL.U32 R6, R18, 0x2, RZ ;  /* 0x0000000212067824 */ /* 0x000fe200078e00ff */
[----:B------:R-:W-:Y:S01]  /*1fd0*/  ULOP3.LUT UR38, UR38, UR6, URZ, 0x3c, !UPT ;  /* 0x0000000626267292 */ /* 0x000fe2000f8e3c3f */
[----:B------:R-:W-:Y:S01]  /*1fe0*/  IMAD R4, R21, UR8, RZ ;  /* 0x0000000815047c24 */ /* 0x000fe2000f8e02ff */
[C---:B------:R-:W-:Y:S01]  /*1ff0*/  ISETP.GE.OR P0, PT, R0.reuse, UR7, P0 ;  /* 0x0000000700007c0c */ /* 0x040fe20008706670 */
[----:B------:R-:W-:Y:S01]  /*2000*/  IMAD.WIDE R8, R153, 0x100, RZ ;  /* 0x0000010099087825 */ /* 0x000fe200078e02ff */
[----:B------:R-:W-:Y:S01]  /*2010*/  LOP3.LUT R6, R13, 0x6, R6, 0xf8, !PT ;  /* 0x000000060d067812 */ /* 0x000fe200078ef806 */
[----:B------:R-:W-:Y:S01]  /*2020*/  UIMAD UR39, UR4, -0x9, UR39 ;  /* 0xfffffff7042778a4 */ /* 0x000fe2000f8e0227 */
[----:B------:R-:W-:Y:S01]  /*2030*/  IADD3 R3, -R0, UR7, R3 ;  /* 0x0000000700037c10 */ /* 0x000fe2000fffe103 */
[----:B------:R-:W-:Y:S01]  /*2040*/  IMAD R11, R23, UR9, R4 ;  /* 0x00000009170b7c24 */ /* 0x000fe2000f8e0204 */
[----:B------:R-:W-:Y:S01]  /*2050*/  SHF.R.S32.HI R7, RZ, 0x1f, R6 ;  /* 0x0000001fff077819 */ /* 0x000fe20000011406 */
[----:B------:R-:W-:Y:S01]  /*2060*/  @UP1 ULOP3.LUT UR38, UR38, 0x1, UR4, 0x78, !UPT ;  /* 0x0000000126261892 */ /* 0x000fe2000f8e7804 */
[----:B------:R-:W-:Y:S01]  /*2070*/  LOP3.LUT R157, R8, R157, R10, 0xfe, !PT ;  /* 0x0000009d089d7212 */ /* 0x000fe200078efe0a */
[----:B------:R-:W-:-:S02]  /*2080*/  IMAD.IADD R0, R12, 0x1, -R13 ;  /* 0x000000010c007824 */ /* 0x000fc400078e0a0d */
[----:B------:R-:W-:-:S04]  /*2090*/  IMAD.WIDE.U32 R4, R23, UR8, R6 ;  /* 0x0000000817047c25 */ /* 0x000fc8000f8e0006 */
[----:B------:R-:W-:Y:S02]  /*20a0*/  IMAD.IADD R11, R5, 0x1, R11 ;  /* 0x00000001050b7824 */ /* 0x000fe400078e020b */
[----:B------:R-:W-:Y:S02]  /*20b0*/  IMAD.MOV.U32 R153, RZ, RZ, -0x1 ;  /* 0xffffffffff997424 */ /* 0x000fe400078e00ff */
[----:B------:R-:W-:Y:S01]  /*20c0*/  IMAD.MOV.U32 R10, RZ, RZ, R4 ;  /* 0x000000ffff0a7224 */ /* 0x000fe200078e0004 */
[----:B------:R-:W-:Y:S06]  /*20d0*/  @P0 BRA `(.L_x_35) ;  /* 0x0000008400680947 */ /* 0x000fec0003800000 */
[----:B------:R-:W0:Y:S01]  /*20e0*/  LDC.64 R4, c[0x0][0x5c8] ;  /* 0x00017200ff047b82 */ /* 0x000e220000000a00 */
[----:B-----5:R-:W-:Y:S01]  /*20f0*/  FSETP.NEU.AND P0, PT, R156, RZ, PT ;  /* 0x000000ff9c00720b */ /* 0x020fe20003f0d000 */
[----:B------:R-:W-:Y:S01]  /*2100*/  BSSY B0, `(.L_x_35) ;  /* 0x0000857000007945 */ /* 0x000fe20003800000 */
[----:B------:R-:W-:-:S04]  /*2110*/  ISETP.GT.AND P3, PT, R3, RZ, PT ;  /* 0x000000ff0300720c */ /* 0x000fc80003f64270 */
[----:B------:R-:W-:Y:S01]  /*2120*/  ISETP.GT.AND P1, PT, R0, RZ, P3 ;  /* 0x000000ff0000720c */ /* 0x000fe20001f24270 */
[-C--:B0-----:R-:W-:Y:S02]  /*2130*/  IMAD R12, R9, R4.reuse, RZ ;  /* 0x00000004090c7224 */ /* 0x081fe400078e02ff */
[----:B------:R-:W-:-:S04]  /*2140*/  IMAD.WIDE.U32 R168, R157, R4, R10 ;  /* 0x000000049da87225 */ /* 0x000fc800078e000a */
[----:B------:R-:W-:-:S04]  /*2150*/  IMAD R11, R157, R5, R12 ;  /* 0x000000059d0b7224 */ /* 0x000fc800078e020c */
[----:B------:R-:W-:Y:S01]  /*2160*/  IMAD.IADD R167, R169, 0x1, R11 ;  /* 0x00000001a9a77824 */ /* 0x000fe200078e020b */
[----:B------:R-:W-:Y:S06]  /*2170*/  @!P0 BRA `(.L_x_36) ;  /* 0x0000006000088947 */ /* 0x000fec0003800000 */
[----:B------:R-:W0:Y:S01]  /*2180*/  LDC.64 R12, c[0x0][0x5b8] ;  /* 0x00016e00ff0c7b82 */ /* 0x000e220000000a00 */
[----:B------:R-:W-:-:S07]  /*2190*/  ULDC.64 UR4, c[0x0][0x5c0] ;  /* 0x0001700000047ab9 */ /* 0x000fce0000000a00 */
[----:B------:R-:W1:Y:S08]  /*21a0*/  LDC.64 R14, c[0x0][0x5b0] ;  /* 0x00016c00ff0e7b82 */ /* 0x000e700000000a00 */
[----:B------:R-:W2:Y:S01]  /*21b0*/  LDC.64 R10, c[0x0][0x5a8] ;  /* 0x00016a00ff0a7b82 */ /* 0x000ea20000000a00 */
[----:B0-----:R-:W-:-:S04]  /*21c0*/  IMAD R20, R21, R12, RZ ;  /* 0x0000000c15147224 */ /* 0x001fc800078e02ff */
[C---:B------:R-:W-:Y:S02]  /*21d0*/  IMAD R13, R23.reuse, R13, R20 ;  /* 0x0000000d170d7224 */ /* 0x040fe400078e0214 */
[----:B------:R-:W-:-:S04]  /*21e0*/  IMAD.WIDE.U32 R20, R23, R12, R6 ;  /* 0x0000000c17147225 */ /* 0x000fc800078e0006 */
[-C--:B-1----:R-:W-:Y:S02]  /*21f0*/  IMAD R154, R9, R14.reuse, RZ ;  /* 0x0000000e099a7224 */ /* 0x082fe400078e02ff */
[----:B------:R-:W-:Y:S02]  /*2200*/  IMAD.IADD R159, R21, 0x1, R13 ;  /* 0x00000001159f7824 */ /* 0x000fe400078e020d */
[----:B------:R-:W-:Y:S02]  /*2210*/  IMAD.MOV.U32 R158, RZ, RZ, R20 ;  /* 0x000000ffff9e7224 */ /* 0x000fe400078e0014 */
[C---:B------:R-:W-:Y:S02]  /*2220*/  IMAD R169, R157.reuse, R15, R154 ;  /* 0x0000000f9da97224 */ /* 0x040fe400078e029a */
[----:B------:R-:W-:-:S04]  /*2230*/  IMAD.WIDE.U32 R160, R157, R14, R158 ;  /* 0x0000000e9da07225 */ /* 0x000fc800078e009e */
[----:B------:R-:W-:Y:S01]  /*2240*/  IMAD.IADD R154, R161, 0x1, R169 ;  /* 0x00000001a19a7824 */ /* 0x000fe200078e02a9 */
[----:B--2---:R-:W-:-:S04]  /*2250*/  LEA R162, P0, R160, R10, 0x1 ;  /* 0x0000000aa0a27211 */ /* 0x004fc800078008ff */
[----:B------:R-:W-:-:S05]  /*2260*/  LEA.HI.X R163, R160, R11, R154, 0x1, P0 ;  /* 0x0000000ba0a37211 */ /* 0x000fca00000f0c9a */
[----:B------:R-:W2:Y:S01]  /*2270*/  @P1 LDG.E.LTC128B.U16 R154, desc[UR36][R162.64] ;  /* 0x00000024a29a1981 */ /* 0x000ea2000c1e1520 */
[----:B------:R-:W-:Y:S01]  /*2280*/  IMAD.WIDE.U32 R164, R157, R14, R6 ;  /* 0x0000000e9da47225 */ /* 0x000fe200078e0006 */
[----:B------:R-:W-:Y:S01]  /*2290*/  ISETP.GT.AND P2, PT, R0, 0x1, P3 ;  /* 0x000000010000780c */ /* 0x000fe20001f44270 */
[----:B------:R-:W-:Y:S01]  /*22a0*/  BSSY B1, `(.L_x_37) ;  /* 0x0000012000017945 */ /* 0x000fe20003800000 */
[----:B------:R-:W-:Y:S02]  /*22b0*/  LEA R160, P0, R168, UR4, 0x1 ;  /* 0x00000004a8a07c11 */ /* 0x000fe4000f8008ff */
[----:B------:R-:W-:-:S03]  /*22c0*/  IADD3 R165, R169, R165, RZ ;  /* 0x000000a5a9a57210 */ /* 0x000fc60007ffe0ff */
[----:B------:R-:W-:-:S04]  /*22d0*/  IMAD.WIDE.U32 R164, R23, R12, R164 ;  /* 0x0000000c17a47225 */ /* 0x000fc800078e00a4 */
[----:B--2---:R-:W-:-:S04]  /*22e0*/  IMAD.U32 R161, R154, 0x10000, RZ ;  /* 0x000100009aa17824 */ /* 0x004fc800078e00ff */
[----:B------:R-:W-:-:S04]  /*22f0*/  FMUL R161, R161, R156 ;  /* 0x0000009ca1a17220 */ /* 0x000fc80000400000 */
[----:B------:R-:W-:Y:S01]  /*2300*/  FFMA R161, R88, R155, R161 ;  /* 0x0000009b58a17223 */ /* 0x000fe200000000a1 */
[----:B------:R-:W-:-:S04]  /*2310*/  IMAD.IADD R88, R13, 0x1, R165 ;  /* 0x000000010d587824 */ /* 0x000fc800078e02a5 */
[----:B------:R-:W-:Y:S02]  /*2320*/  F2FP.BF16.F32.PACK_AB R163, RZ, R161 ;  /* 0x000000a1ffa3723e */ /* 0x000fe400000010ff */
[----:B------:R-:W-:Y:S02]  /*2330*/  LEA.HI.X R161, R168, UR5, R167, 0x1, P0 ;  /* 0x00000005a8a17c11 */ /* 0x000fe400080f0ca7 */
[----:B------:R-:W-:Y:S02]  /*2340*/  PRMT R165, R163, 0x7610, R165 ;  /* 0x00007610a3a57816 */ /* 0x000fe400000000a5 */
[----:B------:R-:W-:-:S03]  /*2350*/  LEA R162, P0, R164, R10, 0x1 ;  /* 0x0000000aa4a27211 */ /* 0x000fc600078008ff */
[----:B------:R0:W-:Y:S01]  /*2360*/  @P1 STG.E.U16 desc[UR36][R160.64], R165 ;  /* 0x000000a5a0001986 */ /* 0x0001e2000c101524 */
[----:B------:R-:W-:Y:S01]  /*2370*/  LEA.HI.X R163, R164, R11, R88, 0x1, P0 ;  /* 0x0000000ba4a37211 */ /* 0x000fe200000f0c58 */
[C---:B------:R-:W-:Y:S01]  /*2380*/  IMAD.SHL.U32 R164, R14.reuse, 0x8, RZ ;  /* 0x000000080ea47824 */ /* 0x040fe200078e00ff */
[----:B0-----:R-:W-:Y:S01]  /*2390*/  SHF.L.U64.HI R165, R14, 0x3, R15 ;  /* 0x000000030ea57819 */ /* 0x001fe2000001020f */
[----:B------:R-:W-:Y:S06]  /*23a0*/  @!P2 BRA `(.L_x_38) ;  /* 0x000000000004a947 */ /* 0x000fec0003800000 */
[----:B------:R0:W5:Y:S02]  /*23b0*/  LDG.E.LTC128B.U16 R154, desc[UR36][R162.64+0x2] ;  /* 0x00000224a29a7981 */ /* 0x000164000c1e1520 */
.L_x_38:
[----:B------:R-:W-:Y:S05]  /*23c0*/  BSYNC B1 ;  /* 0x0000000000017941 */ /* 0x000fea0003800000 */
.L_x_37:
[----:B-----5:R-:W-:Y:S01]  /*23d0*/  IMAD.U32 R167, R154, 0x10000, RZ ;  /* 0x000100009aa77824 */ /* 0x020fe200078e00ff */
[----:B------:R-:W-:Y:S01]  /*23e0*/  ISETP.GT.AND P0, PT, R3, 0x8, PT ;  /* 0x000000080300780c */ /* 0x000fe20003f04270 */
[----:B------:R-:W-:-:S04]  /*23f0*/  IMAD.WIDE.U32 R172, R157, R14, R164 ;  /* 0x0000000e9dac7225 */ /* 0x000fc800078e00a4 */
[----:B------:R-:W-:Y:S01]  /*2400*/  FMUL R88, R167, R156 ;  /* 0x0000009ca7587220 */ /* 0x000fe20000400000 */
[----:B------:R-:W-:Y:S01]  /*2410*/  ISETP.GT.AND P1, PT, R0, RZ, P0 ;  /* 0x000000ff0000720c */ /* 0x000fe20000724270 */
[----:B------:R-:W-:Y:S01]  /*2420*/  IMAD.IADD R171, R169, 0x1, R173 ;  /* 0x00000001a9ab7824 */ /* 0x000fe200078e02ad */
[----:B------:R-:W-:Y:S01]  /*2430*/  IADD3 R167, P4, R20, R172, RZ ;  /* 0x000000ac14a77210 */ /* 0x000fe20007f9e0ff */
[----:B------:R-:W-:-:S04]  /*2440*/  FFMA R89, R89, R155, R88 ;  /* 0x0000009b59597223 */ /* 0x000fc80000000058 */
[----:B------:R-:W-:Y:S01]  /*2450*/  IMAD.X R168, R171, 0x1, R159, P4 ;  /* 0x00000001aba87824 */ /* 0x000fe200020e069f */
[C---:B------:R-:W-:Y:S02]  /*2460*/  LEA R88, P4, R167.reuse, R10, 0x1 ;  /* 0x0000000aa7587211 */ /* 0x040fe400078808ff */
[----:B------:R-:W-:Y:S02]  /*2470*/  F2FP.BF16.F32.PACK_AB R169, RZ, R89 ;  /* 0x00000059ffa9723e */ /* 0x000fe400000010ff */
[--C-:B------:R-:W-:Y:S02]  /*2480*/  LEA.HI.X R89, R167, R11, R168.reuse, 0x1, P4 ;  /* 0x0000000ba7597211 */ /* 0x100fe400020f0ca8 */
[----:B------:R-:W-:-:S05]  /*2490*/  PRMT R168, R169, 0x7610, R168 ;  /* 0x00007610a9a87816 */ /* 0x000fca00000000a8 */
[----:B------:R1:W-:Y:S04]  /*24a0*/  @P2 STG.E.U16 desc[UR36][R160.64+0x2], R168 ;  /* 0x000002a8a0002986 */ /* 0x0003e8000c101524 */
[----:B------:R2:W3:Y:S01]  /*24b0*/  @P1 LDG.E.LTC128B.U16 R154, desc[UR36][R88.64] ;  /* 0x00000024589a1981 */ /* 0x0004e2000c1e1520 */
[----:B------:R-:W-:Y:S01]  /*24c0*/  IMAD.SHL.U32 R167, R4, 0x10, RZ ;  /* 0x0000001004a77824 */ /* 0x000fe200078e00ff */
[----:B------:R-:W-:Y:S01]  /*24d0*/  IADD3 R172, P2, R6, R172, RZ ;  /* 0x000000ac06ac7210 */ /* 0x000fe20007f5e0ff */
[----:B------:R-:W-:Y:S03]  /*24e0*/  BSSY B1, `(.L_x_39) ;  /* 0x0000011000017945 */ /* 0x000fe60003800000 */
[----:B------:R-:W-:Y:S01]  /*24f0*/  IADD3 R170, P4, R167, R160, RZ ;  /* 0x000000a0a7aa7210 */ /* 0x000fe20007f9e0ff */
[----:B------:R-:W-:Y:S01]  /*2500*/  IMAD.X R173, R7, 0x1, R171, P2 ;  /* 0x0000000107ad7824 */ /* 0x000fe200010e06ab */
[----:B------:R-:W-:Y:S01]  /*2510*/  ISETP.GT.AND P2, PT, R0, 0x1, P0 ;  /* 0x000000010000780c */ /* 0x000fe20000744270 */
[----:B------:R-:W-:-:S04]  /*2520*/  IMAD.WIDE.U32 R172, R23, R12, R172 ;  /* 0x0000000c17ac7225 */ /* 0x000fc800078e00ac */
[----:B-1----:R-:W-:Y:S01]  /*2530*/  IMAD.IADD R168, R13, 0x1, R173 ;  /* 0x000000010da87824 */ /* 0x002fe200078e02ad */
[----:B--2---:R-:W-:-:S04]  /*2540*/  LEA R88, P5, R172, R10, 0x1 ;  /* 0x0000000aac587211 */ /* 0x004fc800078a08ff */
[----:B------:R-:W-:Y:S01]  /*2550*/  LEA.HI.X R89, R172, R11, R168, 0x1, P5 ;  /* 0x0000000bac597211 */ /* 0x000fe200028f0ca8 */
[----:B---3--:R-:W-:-:S04]  /*2560*/  IMAD.U32 R169, R154, 0x10000, RZ ;  /* 0x000100009aa97824 */ /* 0x008fc800078e00ff */
[----:B------:R-:W-:-:S04]  /*2570*/  FMUL R169, R169, R156 ;  /* 0x0000009ca9a97220 */ /* 0x000fc80000400000 */
[----:B------:R-:W-:Y:S01]  /*2580*/  FFMA R90, R90, R155, R169 ;  /* 0x0000009b5a5a7223 */ /* 0x000fe200000000a9 */
[----:B------:R-:W-:-:S04]  /*2590*/  SHF.L.U64.HI R169, R4, 0x4, R5 ;  /* 0x0000000404a97819 */ /* 0x000fc80000010205 */
[----:B------:R-:W-:Y:S01]  /*25a0*/  F2FP.BF16.F32.PACK_AB R90, RZ, R90 ;  /* 0x0000005aff5a723e */ /* 0x000fe200000010ff */
[----:B------:R-:W-:-:S05]  /*25b0*/  IMAD.X R171, R169, 0x1, R161, P4 ;  /* 0x00000001a9ab7824 */ /* 0x000fca00020e06a1 */
[----:B------:R1:W-:Y:S01]  /*25c0*/  @P1 STG.E.U16 desc[UR36][R170.64], R90 ;  /* 0x0000005aaa001986 */ /* 0x0003e2000c101524 */
[----:B------:R-:W-:Y:S05]  /*25d0*/  @!P2 BRA `(.L_x_40) ;  /* 0x000000000004a947 */ /* 0x000fea0003800000 */
[----:B------:R2:W5:Y:S02]  /*25e0*/  LDG.E.LTC128B.U16 R154, desc[UR36][R88.64+0x2] ;  /* 0x00000224589a7981 */ /* 0x000564000c1e1520 */
.L_x_40:
[----:B------:R-:W-:Y:S05]  /*25f0*/  BSYNC B1 ;  /* 0x0000000000017941 */ /* 0x000fea0003800000 */
.L_x_39:
[----:B-----5:R-:W-:Y:S01]  /*2600*/  IMAD.U32 R173, R154, 0x10000, RZ ;  /* 0x000100009aad7824 */ /* 0x020fe200078e00ff */
[----:B------:R-:W-:Y:S01]  /*2610*/  ISETP.GT.AND P1, PT, R0, 0x8, P3 ;  /* 0x000000080000780c */ /* 0x000fe20001f24270 */
[----:B------:R-:W-:Y:S02]  /*2620*/  BSSY B1, `(.L_x_41) ;  /* 0x000000a000017945 */ /* 0x000fe40003800000 */
[----:B-1----:R-:W-:-:S04]  /*2630*/  FMUL R90, R173, R156 ;  /* 0x0000009cad5a7220 */ /* 0x002fc80000400000 */
[----:B------:R-:W-:Y:S01]  /*2640*/  FFMA R90, R91, R155, R90 ;  /* 0x0000009b5b5a7223 */ /* 0x000fe2000000005a */
[----:B------:R-:W-:-:S04]  /*2650*/  @P2 MOV R91, R171 ;  /* 0x000000ab005b2202 */ /* 0x000fc80000000f00 */
[----:B------:R-:W-:-:S04]  /*2660*/  F2FP.BF16.F32.PACK_AB R90, RZ, R90 ;  /* 0x0000005aff5a723e */ /* 0x000fc800000010ff */
[----:B------:R-:W-:Y:S01]  /*2670*/  PRMT R168, R90, 0x7610, R168 ;  /* 0x000076105aa87816 */ /* 0x000fe200000000a8 */
[----:B------:R-:W-:-:S05]  /*2680*/  @P2 IMAD.MOV.U32 R90, RZ, RZ, R170 ;  /* 0x000000ffff5a2224 */ /* 0x000fca00078e00aa */
[----:B------:R1:W-:Y:S01]  /*2690*/  @P2 STG.E.U16 desc[UR36][R90.64+0x2], R168 ;  /* 0x000002a85a002986 */ /* 0x0003e2000c101524 */
[----:B------:R-:W-:Y:S05]  /*26a0*/  @!P1 BRA `(.L_x_42) ;  /* 0x0000000000049947 */ /* 0x000fea0003800000 */
[----:B------:R3:W5:Y:S02]  /*26b0*/  LDG.E.LTC128B.U16 R154, desc[UR36][R162.64+0x10] ;  /* 0x00001024a29a7981 */ /* 0x000764000c1e1520 */
.L_x_42:
[----:B------:R-:W-:Y:S05]  /*26c0*/  BSYNC B1 ;  /* 0x0000000000017941 */ /* 0x000fea0003800000 */
.L_x_41:
[----:B-1---5:R-:W-:Y:S01]  /*26d0*/  IMAD.U32 R91, R154, 0x10000, RZ ;  /* 0x000100009a5b7824 */ /* 0x022fe200078e00ff */
[----:B------:R-:W-:Y:S01]  /*26e0*/  ISETP.GT.AND P2, PT, R0, 0x9, P3 ;  /* 0x000000090000780c */ /* 0x000fe20001f44270 */
[----:B------:R-:W-:Y:S01]  /*26f0*/  @P1 IMAD.MOV.U32 R90, RZ, RZ, R160 ;  /* 0x000000ffff5a1224 */ /* 0x000fe200078e00a0 */
[----:B------:R-:W-:Y:S01]  /*2700*/  BSSY B1, `(.L_x_43) ;  /* 0x0000009000017945 */ /* 0x000fe20003800000 */
[----:B------:R-:W-:-:S04]  /*2710*/  FMUL R91, R91, R156 ;  /* 0x0000009c5b5b7220 */ /* 0x000fc80000400000 */
[----:B------:R-:W-:-:S05]  /*2720*/  FFMA R91, R92, R155, R91 ;  /* 0x0000009b5c5b7223 */ /* 0x000fca000000005b */
[----:B------:R-:W-:-:S04]  /*2730*/  F2FP.BF16.F32.PACK_AB R91, RZ, R91 ;  /* 0x0000005bff5b723e */ /* 0x000fc800000010ff */
[----:B------:R-:W-:Y:S01]  /*2740*/  PRMT R92, R91, 0x7610, R92 ;  /* 0x000076105b5c7816 */ /* 0x000fe2000000005c */
[----:B------:R-:W-:-:S05]  /*2750*/  @P1 IMAD.MOV.U32 R91, RZ, RZ, R161 ;  /* 0x000000ffff5b1224 */ /* 0x000fca00078e00a1 */
[----:B------:R1:W-:Y:S01]  /*2760*/  @P1 STG.E.U16 desc[UR36][R90.64+0x10], R92 ;  /* 0x0000105c5a001986 */ /* 0x0003e2000c101524 */
[----:B------:R-:W-:Y:S05]  /*2770*/  @!P2 BRA `(.L_x_44) ;  /* 0x000000000004a947 */ /* 0x000fea0003800000 */
[----:B------:R4:W5:Y:S02]  /*2780*/  LDG.E.LTC128B.U16 R154, desc[UR36][R162.64+0x12] ;  /* 0x00001224a29a7981 */ /* 0x000964000c1e1520 */
.L_x_44:
[----:B------:R-:W-:Y:S05]  /*2790*/  BSYNC B1 ;  /* 0x0000000000017941 */ /* 0x000fea0003800000 */
.L_x_43:
[----:B-1---5:R-:W-:Y:S01]  /*27a0*/  IMAD.U32 R91, R154, 0x10000, RZ ;  /* 0x000100009a5b7824 */ /* 0x022fe200078e00ff */
[----:B------:R-:W-:Y:S01]  /*27b0*/  ISETP.GT.AND P1, PT, R0, 0x8, P0 ;  /* 0x000000080000780c */ /* 0x000fe20000724270 */
[----:B------:R-:W-:Y:S02]  /*27c0*/  BSSY B1, `(.L_x_45) ;  /* 0x000000a000017945 */ /* 0x000fe40003800000 */
[----:B------:R-:W-:Y:S01]  /*27d0*/  FMUL R90, R91, R156 ;  /* 0x0000009c5b5a7220 */ /* 0x000fe20000400000 */
[----:B------:R-:W-:-:S03]  /*27e0*/  @P2 IMAD.MOV.U32 R91, RZ, RZ, R161 ;  /* 0x000000ffff5b2224 */ /* 0x000fc600078e00a1 */
[----:B------:R-:W-:-:S05]  /*27f0*/  FFMA R90, R93, R155, R90 ;  /* 0x0000009b5d5a7223 */ /* 0x000fca000000005a */
[----:B------:R-:W-:-:S04]  /*2800*/  F2FP.BF16.F32.PACK_AB R90, RZ, R90 ;  /* 0x0000005aff5a723e */ /* 0x000fc800000010ff */
[----:B------:R-:W-:Y:S01]  /*2810*/  PRMT R92, R90, 0x7610, R92 ;  /* 0x000076105a5c7816 */ /* 0x000fe2000000005c */
[----:B------:R-:W-:-:S05]  /*2820*/  @P2 IMAD.MOV.U32 R90, RZ, RZ, R160 ;  /* 0x000000ffff5a2224 */ /* 0x000fca00078e00a0 */
[----:B------:R1:W-:Y:S01]  /*2830*/  @P2 STG.E.U16 desc[UR36][R90.64+0x12], R92 ;  /* 0x0000125c5a002986 */ /* 0x0003e2000c101524 */
[----:B------:R-:W-:Y:S05]  /*2840*/  @!P1 BRA `(.L_x_46) ;  /* 0x0000000000049947 */ /* 0x000fea0003800000 */
[----:B------:R0:W5:Y:S02]  /*2850*/  LDG.E.LTC128B.U16 R154, desc[UR36][R88.64+0x10] ;  /* 0x00001024589a7981 */ /* 0x000164000c1e1520 */
.L_x_46:
[----:B------:R-:W-:Y:S05]  /*2860*/  BSYNC B1 ;  /* 0x0000000000017941 */ /* 0x000fea0003800000 */
.L_x_45:
        /* <DEDUP_REMOVED lines=12> */
.L_x_48:
[----:B------:R-:W-:Y:S05]  /*2930*/  BSYNC B1 ;  /* 0x0000000000017941 */ /* 0x000fea0003800000 */
.L_x_47:
        /* <DEDUP_REMOVED lines=12> */
.L_x_50:
[----:B------:R-:W-:Y:S05]  /*2a00*/  BSYNC B1 ;  /* 0x0000000000017941 */ /* 0x000fea0003800000 */
.L_x_49:
[----:B-1---5:R-:W-:Y:S01]  /*2a10*/  SHF.L.U32 R91, R154, 0x10, RZ ;  /* 0x000000109a5b7819 */ /* 0x022fe200000006ff */
[----:B------:R-:W-:Y:S01]  /*2a20*/  @P1 IMAD.MOV.U32 R90, RZ, RZ, R160 ;  /* 0x000000ffff5a1224 */ /* 0x000fe200078e00a0 */
[----:B------:R-:W-:Y:S01]  /*2a30*/  ISETP.GT.AND P2, PT, R0, 0x11, P3 ;  /* 0x000000110000780c */ /* 0x000fe20001f44270 */
[----:B------:R-:W-:Y:S02]  /*2a40*/  BSSY B1, `(.L_x_51) ;  /* 0x0000009000017945 */ /* 0x000fe40003800000 */
        /* <DEDUP_REMOVED lines=8> */
.L_x_52:
[----:B------:R-:W-:Y:S05]  /*2ad0*/  BSYNC B1 ;  /* 0x0000000000017941 */ /* 0x000fea0003800000 */
.L_x_51:
        /* <DEDUP_REMOVED lines=12> */
.L_x_54:
[----:B------:R-:W-:Y:S05]  /*2ba0*/  BSYNC B1 ;  /* 0x0000000000017941 */ /* 0x000fea0003800000 */
.L_x_53:
        /* <DEDUP_REMOVED lines=12> */
.L_x_56:
[----:B------:R-:W-:Y:S05]  /*2c70*/  BSYNC B1 ;  /* 0x0000000000017941 */ /* 0x000fea0003800000 */
.L_x_55:
        /* <DEDUP_REMOVED lines=12> */
.L_x_58:
[----:B------:R-:W-:Y:S05]  /*2d40*/  BSYNC B1 ;  /* 0x0000000000017941 */ /* 0x000fea0003800000 */
.L_x_57:
[----:B-1---5:R-:W-:Y:S01]  /*2d50*/  IMAD.U32 R91, R154, 0x10000, RZ ;  /* 0x000100009a5b7824 */ /* 0x022fe200078e00ff */
[----:B------:R-:W-:Y:S01]  /*2d60*/  @P1 MOV R90, R160 ;  /* 0x000000a0005a1202 */ /* 0x000fe20000000f00 */
[----:B------:R-:W-:Y:S01]  /*2d70*/  BSSY B1, `(.L_x_59) ;  /* 0x000000a000017945 */ /* 0x000fe20003800000 */
[----:B------:R-:W-:Y:S01]  /*2d80*/  ISETP.GT.AND P2, PT, R0, 0x19, P3 ;  /* 0x000000190000780c */ /* 0x000fe20001f44270 */
        /* <DEDUP_REMOVED lines=8> */
.L_x_60:
[----:B------:R-:W-:Y:S05]  /*2e10*/  BSYNC B1 ;  /* 0x0000000000017941 */ /* 0x000fea0003800000 */
.L_x_59:
        /* <DEDUP_REMOVED lines=12> */
.L_x_62:
[----:B------:R-:W-:Y:S05]  /*2ee0*/  BSYNC B1 ;  /* 0x0000000000017941 */ /* 0x000fea0003800000 */
.L_x_61:
        /* <DEDUP_REMOVED lines=12> */
.L_x_64:
[----:B------:R-:W-:Y:S05]  /*2fb0*/  BSYNC B1 ;  /* 0x0000000000017941 */ /* 0x000fea0003800000 */
.L_x_63:
        /* <DEDUP_REMOVED lines=12> */
.L_x_66:
[----:B------:R-:W-:Y:S05]  /*3080*/  BSYNC B1 ;  /* 0x0000000000017941 */ /* 0x000fea0003800000 */
.L_x_65:
[----:B-1---5:R-:W-:Y:S01]  /*3090*/  IMAD.U32 R91, R154, 0x10000, RZ ;  /* 0x000100009a5b7824 */ /* 0x022fe200078e00ff */
[----:B------:R-:W-:Y:S01]  /*30a0*/  ISETP.GT.AND P2, PT, R0, 0x21, P3 ;  /* 0x000000210000780c */ /* 0x000fe20001f44270 */
[----:B------:R-:W-:Y:S01]  /*30b0*/  @P1 IMAD.MOV.U32 R90, RZ, RZ, R160 ;  /* 0x000000ffff5a1224 */ /* 0x000fe200078e00a0 */
[----:B------:R-:W-:Y:S01]  /*30c0*/  BSSY B1, `(.L_x_67) ;  /* 0x0000009000017945 */ /* 0x000fe20003800000 */
[----:B------:R-:W-:-:S04]  /*30d0*/  FMUL R91, R91, R156 ;  /* 0x0000009c5b5b7220 */ /* 0x000fc80000400000 */
[----:B------:R-:W-:-:S05]  /*30e0*/  FFMA R91, R104, R155, R91 ;  /* 0x0000009b685b7223 */ /* 0x000fca000000005b */
[----:B------:R-:W-:-:S04]  /*30f0*/  F2FP.BF16.F32.PACK_AB R91, RZ, R91 ;  /* 0x0000005bff5b723e */ /* 0x000fc800000010ff */
[----:B------:R-:W-:Y:S02]  /*3100*/  PRMT R92, R91, 0x7610, R92 ;  /* 0x000076105b5c7816 */ /* 0x000fe4000000005c */
[----:B------:R-:W-:-:S05]  /*3110*/  @P1 MOV R91, R161 ;  /* 0x000000a1005b1202 */ /* 0x000fca0000000f00 */
[----:B------:R1:W-:Y:S01]  /*3120*/  @P1 STG.E.U16 desc[UR36][R90.64+0x40], R92 ;  /* 0x0000405c5a001986 */ /* 0x0003e2000c101524 */
[----:B------:R-:W-:Y:S05]  /*3130*/  @!P2 BRA `(.L_x_68) ;  /* 0x000000000004a947 */ /* 0x000fea0003800000 */
[----:B------:R0:W5:Y:S02]  /*3140*/  LDG.E.LTC128B.U16 R154, desc[UR36][R162.64+0x42] ;  /* 0x00004224a29a7981 */ /* 0x000164000c1e1520 */
.L_x_68:
[----:B------:R-:W-:Y:S05]  /*3150*/  BSYNC B1 ;  /* 0x0000000000017941 */ /* 0x000fea0003800000 */
.L_x_67:
        /* <DEDUP_REMOVED lines=12> */
.L_x_70:
[----:B------:R-:W-:Y:S05]  /*3220*/  BSYNC B1 ;  /* 0x0000000000017941 */ /* 0x000fea0003800000 */
.L_x_69:
        /* <DEDUP_REMOVED lines=12> */
.L_x_72:
[----:B------:R-:W-:Y:S05]  /*32f0*/  BSYNC B1 ;  /* 0x0000000000017941 */ /* 0x000fea0003800000 */
.L_x_71:
        /* <DEDUP_REMOVED lines=12> */
.L_x_74:
[----:B------:R-:W-:Y:S05]  /*33c0*/  BSYNC B1 ;  /* 0x0000000000017941 */ /* 0x000fea0003800000 */
.L_x_73:
        /* <DEDUP_REMOVED lines=12> */
.L_x_76:
[----:B------:R-:W-:Y:S05]  /*3490*/  BSYNC B1 ;  /* 0x0000000000017941 */ /* 0x000fea0003800000 */
.L_x_75:
[----:B-1---5:R-:W-:Y:S01]  /*34a0*/  SHF.L.U32 R91, R154, 0x10, RZ ;  /* 0x000000109a5b7819 */ /* 0x022fe200000006ff */
[----:B------:R-:W-:Y:S01]  /*34b0*/  BSSY B1, `(.L_x_77) ;  /* 0x000000b000017945 */ /* 0x000fe20003800000 */
[----:B------:R-:W-:-:S03]  /*34c0*/  ISETP.GT.AND P1, PT, R0, 0x28, P0 ;  /* 0x000000280000780c */ /* 0x000fc60000724270 */
        /* <DEDUP_REMOVED lines=9> */
.L_x_78:
[----:B------:R-:W-:Y:S05]  /*3560*/  BSYNC B1 ;  /* 0x0000000000017941 */ /* 0x000fea0003800000 */
.L_x_77:
        /* <DEDUP_REMOVED lines=12> */
.L_x_80:
[----:B------:R-:W-:Y:S05]  /*3630*/  BSYNC B1 ;  /* 0x0000000000017941 */ /* 0x000fea0003800000 */
.L_x_79:
        /* <DEDUP_REMOVED lines=12> */
.L_x_82:
[----:B------:R-:W-:Y:S05]  /*3700*/  BSYNC B1 ;  /* 0x0000000000017941 */ /* 0x000fea0003800000 */
.L_x_81:
        /* <DEDUP_REMOVED lines=12> */
.L_x_84:
[----:B------:R-:W-:Y:S05]  /*37d0*/  BSYNC B1 ;  /* 0x0000000000017941 */ /* 0x000fea0003800000 */
.L_x_83:
[----:B-1---5:R-:W-:Y:S01]  /*37e0*/  IMAD.U32 R91, R154, 0x10000, RZ ;  /* 0x000100009a5b7824 */ /* 0x022fe200078e00ff */
[----:B------:R-:W-:Y:S01]  /*37f0*/  ISETP.GT.AND P1, PT, R0, 0x30, P0 ;  /* 0x000000300000780c */ /* 0x000fe20000724270 */
[----:B------:R-:W-:Y:S02]  /*3800*/  BSSY B1, `(.L_x_85) ;  /* 0x000000a000017945 */ /* 0x000fe40003800000 */
[----:B------:R-:W-:Y:S01]  /*3810*/  FMUL R90, R91, R156 ;  /* 0x0000009c5b5a7220 */ /* 0x000fe20000400000 */
[----:B------:R-:W-:-:S03]  /*3820*/  @P2 IMAD.MOV.U32 R91, RZ, RZ, R161 ;  /* 0x000000ffff5b2224 */ /* 0x000fc600078e00a1 */
[----:B------:R-:W-:-:S05]  /*3830*/  FFMA R90, R113, R155, R90 ;  /* 0x0000009b715a7223 */ /* 0x000fca000000005a */
[----:B------:R-:W-:-:S04]  /*3840*/  F2FP.BF16.F32.PACK_AB R90, RZ, R90 ;  /* 0x0000005aff5a723e */ /* 0x000fc800000010ff */
[----:B------:R-:W-:Y:S02]  /*3850*/  PRMT R92, R90, 0x7610, R92 ;  /* 0x000076105a5c7816 */ /* 0x000fe4000000005c */
[----:B------:R-:W-:-:S05]  /*3860*/  @P2 MOV R90, R160 ;  /* 0x000000a0005a2202 */ /* 0x000fca0000000f00 */
[----:B------:R1:W-:Y:S01]  /*3870*/  @P2 STG.E.U16 desc[UR36][R90.64+0x62], R92 ;  /* 0x0000625c5a002986 */ /* 0x0003e2000c101524 */
[----:B------:R-:W-:Y:S05]  /*3880*/  @!P1 BRA `(.L_x_86) ;  /* 0x0000000000049947 */ /* 0x000fea0003800000 */
[----:B------:R0:W5:Y:S02]  /*3890*/  LDG.E.LTC128B.U16 R154, desc[UR36][R88.64+0x60] ;  /* 0x00006024589a7981 */ /* 0x000164000c1e1520 */
.L_x_86:
[----:B------:R-:W-:Y:S05]  /*38a0*/  BSYNC B1 ;  /* 0x0000000000017941 */ /* 0x000fea0003800000 */
.L_x_85:
        /* <DEDUP_REMOVED lines=12> */
.L_x_88:
[----:B------:R-:W-:Y:S05]  /*3970*/  BSYNC B1 ;  /* 0x0000000000017941 */ /* 0x000fea0003800000 */
.L_x_87:
        /* <DEDUP_REMOVED lines=12> */
.L_x_90:
[----:B------:R-:W-:Y:S05]  /*3a40*/  BSYNC B1 ;  /* 0x0000000000017941 */ /* 0x000fea0003800000 */
.L_x_89:
        /* <DEDUP_REMOVED lines=12> */
.L_x_92:
[----:B------:R-:W-:Y:S05]  /*3b10*/  BSYNC B1 ;  /* 0x0000000000017941 */ /* 0x000fea0003800000 */
.L_x_91:
[----:B-1---5:R-:W-:Y:S01]  /*3b20*/  IMAD.U32 R91, R154, 0x10000, RZ ;  /* 0x000100009a5b7824 */ /* 0x022fe200078e00ff */
[----:B------:R-:W-:Y:S01]  /*3b30*/  ISETP.GT.AND P1, PT, R0, 0x38, P0 ;  /* 0x000000380000780c */ /* 0x000fe20000724270 */
[----:B------:R-:W-:Y:S02]  /*3b40*/  BSSY B1, `(.L_x_93) ;  /* 0x000000a000017945 */ /* 0x000fe40003800000 */
[----:B------:R-:W-:Y:S01]  /*3b50*/  FMUL R90, R91, R156 ;  /* 0x0000009c5b5a7220 */ /* 0x000fe20000400000 */
[----:B------:R-:W-:-:S03]  /*3b60*/  @P2 MOV R91, R161 ;  /* 0x000000a1005b2202 */ /* 0x000fc60000000f00 */
[----:B------:R-:W-:-:S05]  /*3b70*/  FFMA R90, R117, R155, R90 ;  /* 0x0000009b755a7223 */ /* 0x000fca000000005a */
[----:B------:R-:W-:-:S04]  /*3b80*/  F2FP.BF16.F32.PACK_AB R90, RZ, R90 ;  /* 0x0000005aff5a723e */ /* 0x000fc800000010ff */
[----:B------:R-:W-:Y:S01]  /*3b90*/  PRMT R92, R90, 0x7610, R92 ;  /* 0x000076105a5c7816 */ /* 0x000fe2000000005c */
[----:B------:R-:W-:-:S05]  /*3ba0*/  @P2 IMAD.MOV.U32 R90, RZ, RZ, R160 ;  /* 0x000000ffff5a2224 */ /* 0x000fca00078e00a0 */
[----:B------:R1:W-:Y:S01]  /*3bb0*/  @P2 STG.E.U16 desc[UR36][R90.64+0x72], R92 ;  /* 0x0000725c5a002986 */ /* 0x0003e2000c101524 */
[----:B------:R-:W-:Y:S05]  /*3bc0*/  @!P1 BRA `(.L_x_94) ;  /* 0x0000000000049947 */ /* 0x000fea0003800000 */
[----:B------:R0:W5:Y:S02]  /*3bd0*/  LDG.E.LTC128B.U16 R154, desc[UR36][R88.64+0x70] ;  /* 0x00007024589a7981 */ /* 0x000164000c1e1520 */
.L_x_94:
[----:B------:R-:W-:Y:S05]  /*3be0*/  BSYNC B1 ;  /* 0x0000000000017941 */ /* 0x000fea0003800000 */
.L_x_93:
        /* <DEDUP_REMOVED lines=12> */
.L_x_96:
[----:B------:R-:W-:Y:S05]  /*3cb0*/  BSYNC B1 ;  /* 0x0000000000017941 */ /* 0x000fea0003800000 */
.L_x_95:
        /* <DEDUP_REMOVED lines=12> */
.L_x_98:
[----:B------:R-:W-:Y:S05]  /*3d80*/  BSYNC B1 ;  /* 0x0000000000017941 */ /* 0x000fea0003800000 */
.L_x_97:
        /* <DEDUP_REMOVED lines=12> */
.L_x_100:
[----:B------:R-:W-:Y:S05]  /*3e50*/  BSYNC B1 ;  /* 0x0000000000017941 */ /* 0x000fea0003800000 */
.L_x_99:
        /* <DEDUP_REMOVED lines=12> */
.L_x_102:
[----:B------:R-:W-:Y:S05]  /*3f20*/  BSYNC B1 ;  /* 0x0000000000017941 */ /* 0x000fea0003800000 */
.L_x_101:
        /* <DEDUP_REMOVED lines=12> */
.L_x_104:
[----:B------:R-:W-:Y:S05]  /*3ff0*/  BSYNC B1 ;  /* 0x0000000000017941 */ /* 0x000fea0003800000 */
.L_x_103:
        /* <DEDUP_REMOVED lines=12> */
.L_x_106:
[----:B------:R-:W-:Y:S05]  /*40c0*/  BSYNC B1 ;  /* 0x0000000000017941 */ /* 0x000fea0003800000 */
.L_x_105:
        /* <DEDUP_REMOVED lines=12> */
.L_x_108:
[----:B------:R-:W-:Y:S05]  /*4190*/  BSYNC B1 ;  /* 0x0000000000017941 */ /* 0x000fea0003800000 */
.L_x_107:
        /* <DEDUP_REMOVED lines=12> */
.L_x_110:
[----:B------:R-:W-:Y:S05]  /*4260*/  BSYNC B1 ;  /* 0x0000000000017941 */ /* 0x000fea0003800000 */
.L_x_109:
        /* <DEDUP_REMOVED lines=12> */
.L_x_112:
[----:B------:R-:W-:Y:S05]  /*4330*/  BSYNC B1 ;  /* 0x0000000000017941 */ /* 0x000fea0003800000 */
.L_x_111:
        /* <DEDUP_REMOVED lines=12> */
.L_x_114:
[----:B------:R-:W-:Y:S05]  /*4400*/  BSYNC B1 ;  /* 0x0000000000017941 */ /* 0x000fea0003800000 */
.L_x_113:
        /* <DEDUP_REMOVED lines=12> */
.L_x_116:
[----:B------:R-:W-:Y:S05]  /*44d0*/  BSYNC B1 ;  /* 0x0000000000017941 */ /* 0x000fea0003800000 */
.L_x_115:
        /* <DEDUP_REMOVED lines=12> */
.L_x_118:
[----:B------:R-:W-:Y:S05]  /*45a0*/  BSYNC B1 ;  /* 0x0000000000017941 */ /* 0x000fea0003800000 */
.L_x_117:
        /* <DEDUP_REMOVED lines=12> */
.L_x_120:
[----:B------:R-:W-:Y:S05]  /*4670*/  BSYNC B1 ;  /* 0x0000000000017941 */ /* 0x000fea0003800000 */
.L_x_119:
        /* <DEDUP_REMOVED lines=12> */
.L_x_122:
[----:B------:R-:W-:Y:S05]  /*4740*/  BSYNC B1 ;  /* 0x0000000000017941 */ /* 0x000fea0003800000 */
.L_x_121:
        /* <DEDUP_REMOVED lines=12> */
.L_x_124:
[----:B------:R-:W-:Y:S05]  /*4810*/  BSYNC B1 ;  /* 0x0000000000017941 */ /* 0x000fea0003800000 */
.L_x_123:
        /* <DEDUP_REMOVED lines=12> */
.L_x_126:
[----:B------:R-:W-:Y:S05]  /*48e0*/  BSYNC B1 ;  /* 0x0000000000017941 */ /* 0x000fea0003800000 */
.L_x_125:
        /* <DEDUP_REMOVED lines=12> */
.L_x_128:
[----:B------:R-:W-:Y:S05]  /*49b0*/  BSYNC B1 ;  /* 0x0000000000017941 */ /* 0x000fea0003800000 */
.L_x_127:
        /* <DEDUP_REMOVED lines=12> */
.L_x_130:
[----:B------:R-:W-:Y:S05]  /*4a80*/  BSYNC B1 ;  /* 0x0000000000017941 */ /* 0x000fea0003800000 */
.L_x_129:
        /* <DEDUP_REMOVED lines=12> */
.L_x_132:
[----:B------:R-:W-:Y:S05]  /*4b50*/  BSYNC B1 ;  /* 0x0000000000017941 */ /* 0x000fea0003800000 */
.L_x_131:
        /* <DEDUP_REMOVED lines=12> */
.L_x_134:
[----:B------:R-:W-:Y:S05]  /*4c20*/  BSYNC B1 ;  /* 0x0000000000017941 */ /* 0x000fea0003800000 */
.L_x_133:
        /* <DEDUP_REMOVED lines=12> */
.L_x_136:
[----:B------:R-:W-:Y:S05]  /*4cf0*/  BSYNC B1 ;  /* 0x0000000000017941 */ /* 0x000fea0003800000 */
.L_x_135:
        /* <DEDUP_REMOVED lines=12> */
.L_x_138:
[----:B------:R-:W-:Y:S05]  /*4dc0*/  BSYNC B1 ;  /* 0x0000000000017941 */ /* 0x000fea0003800000 */
.L_x_137:
        /* <DEDUP_REMOVED lines=12> */
.L_x_140:
[----:B------:R-:W-:Y:S05]  /*4e90*/  BSYNC B1 ;  /* 0x0000000000017941 */ /* 0x000fea0003800000 */
.L_x_139:
        /* <DEDUP_REMOVED lines=12> */
.L_x_142:
[----:B------:R-:W-:Y:S05]  /*4f60*/  BSYNC B1 ;  /* 0x0000000000017941 */ /* 0x000fea0003800000 */
.L_x_141:
        /* <DEDUP_REMOVED lines=12> */
.L_x_144:
[----:B------:R-:W-:Y:S05]  /*5030*/  BSYNC B1 ;  /* 0x0000000000017941 */ /* 0x000fea0003800000 */
.L_x_143:
        /* <DEDUP_REMOVED lines=12> */
.L_x_146:
[----:B------:R-:W-:Y:S05]  /*5100*/  BSYNC B1 ;  /* 0x0000000000017941 */ /* 0x000fea0003800000 */
.L_x_145:
        /* <DEDUP_REMOVED lines=12> */
.L_x_148:
[----:B------:R-:W-:Y:S05]  /*51d0*/  BSYNC B1 ;  /* 0x0000000000017941 */ /* 0x000fea0003800000 */
.L_x_147:
        /* <DEDUP_REMOVED lines=12> */
.L_x_150:
[----:B------:R-:W-:Y:S05]  /*52a0*/  BSYNC B1 ;  /* 0x0000000000017941 */ /* 0x000fea0003800000 */
.L_x_149:
        /* <DEDUP_REMOVED lines=12> */
.L_x_152:
[----:B------:R-:W-:Y:S05]  /*5370*/  BSYNC B1 ;  /* 0x0000000000017941 */ /* 0x000fea0003800000 */
.L_x_151:
        /* <DEDUP_REMOVED lines=12> */
.L_x_154:
[----:B------:R-:W-:Y:S05]  /*5440*/  BSYNC B1 ;  /* 0x0000000000017941 */ /* 0x000fea0003800000 */
.L_x_153:
        /* <DEDUP_REMOVED lines=12> */
.L_x_156:
[----:B------:R-:W-:Y:S05]  /*5510*/  BSYNC B1 ;  /* 0x0000000000017941 */ /* 0x000fea0003800000 */
.L_x_155:
        /* <DEDUP_REMOVED lines=12> */
.L_x_158:
[----:B------:R-:W-:Y:S05]  /*55e0*/  BSYNC B1 ;  /* 0x0000000000017941 */ /* 0x000fea0003800000 */
.L_x_157:
[----:B-1---5:R-:W-:Y:S01]  /*55f0*/  IMAD.U32 R91, R154, 0x10000, RZ ;  /* 0x000100009a5b7824 */ /* 0x022fe200078e00ff */
[----:B------:R-:W-:Y:S01]  /*5600*/  ISETP.GT.AND P1, PT, R0, 0x79, P0 ;  /* 0x000000790000780c */ /* 0x000fe20000724270 */
[----:B------:R-:W-:Y:S01]  /*5610*/  @P2 IMAD.MOV.U32 R8, RZ, RZ, R170 ;  /* 0x000000ffff082224 */ /* 0x000fe200078e00aa */
[----:B------:R-:W-:Y:S01]  /*5620*/  IADD3 R157, P0, R157, 0x80, RZ ;  /* 0x000000809d9d7810 */ /* 0x000fe20007f1e0ff */
[----:B------:R-:W-:Y:S01]  /*5630*/  FMUL R91, R91, R156 ;  /* 0x0000009c5b5b7220 */ /* 0x000fe20000400000 */
[----:B------:R-:W-:Y:S03]  /*5640*/  BSSY B1, `(.L_x_159) ;  /* 0x0000009000017945 */ /* 0x000fe60003800000 */
[----:B------:R-:W-:-:S05]  /*5650*/  FFMA R91, R150, R155, R91 ;  /* 0x0000009b965b7223 */ /* 0x000fca000000005b */
[----:B------:R-:W-:-:S04]  /*5660*/  F2FP.BF16.F32.PACK_AB R91, RZ, R91 ;  /* 0x0000005bff5b723e */ /* 0x000fc800000010ff */
[----:B------:R-:W-:Y:S01]  /*5670*/  PRMT R90, R91, 0x7610, R90 ;  /* 0x000076105b5a7816 */ /* 0x000fe2000000005a */
[----:B------:R-:W-:Y:S02]  /*5680*/  IMAD.X R91, RZ, RZ, R9, P0 ;  /* 0x000000ffff5b7224 */ /* 0x000fe400000e0609 */
[----:B------:R-:W-:-:S05]  /*5690*/  @P2 IMAD.MOV.U32 R9, RZ, RZ, R171 ;  /* 0x000000ffff092224 */ /* 0x000fca00078e00ab */
[----:B------:R1:W-:Y:S01]  /*56a0*/  @P2 STG.E.U16 desc[UR36][R8.64+0xf0], R90 ;  /* 0x0000f05a08002986 */ /* 0x0003e2000c101524 */
[----:B------:R-:W-:Y:S05]  /*56b0*/  @!P1 BRA `(.L_x_160) ;  /* 0x0000000000049947 */ /* 0x000fea0003800000 */
[----:B------:R0:W5:Y:S02]  /*56c0*/  LDG.E.LTC128B.U16 R154, desc[UR36][R88.64+0xf2] ;  /* 0x0000f224589a7981 */ /* 0x000164000c1e1520 */
.L_x_160:
[----:B------:R-:W-:Y:S05]  /*56d0*/  BSYNC B1 ;  /* 0x0000000000017941 */ /* 0x000fea0003800000 */
.L_x_159:
[----:B-1---5:R-:W-:Y:S01]  /*56e0*/  IMAD.U32 R9, R154, 0x10000, RZ ;  /* 0x000100009a097824 */ /* 0x022fe200078e00ff */
[----:B------:R-:W-:Y:S01]  /*56f0*/  ISETP.GT.AND P0, PT, R3, 0x80, PT ;  /* 0x000000800300780c */ /* 0x000fe20003f04270 */
[----:B------:R-:W-:Y:S02]  /*5700*/  IMAD R8, R91, R14, RZ ;  /* 0x0000000e5b087224 */ /* 0x000fe400078e02ff */
[----:B0-2---:R-:W-:Y:S01]  /*5710*/  FMUL R88, R9, R156 ;  /* 0x0000009c09587220 */ /* 0x005fe20000400000 */
[----:B------:R-:W-:Y:S01]  /*5720*/  ISETP.GT.AND P3, PT, R0, RZ, P0 ;  /* 0x000000ff0000720c */ /* 0x000fe20000764270 */
[C---:B------:R-:W-:Y:S02]  /*5730*/  IMAD R97, R157.reuse, R15, R8 ;  /* 0x0000000f9d617224 */ /* 0x040fe400078e0208 */
[----:B------:R-:W-:-:S04]  /*5740*/  IMAD.WIDE.U32 R8, R157, R14, R158 ;  /* 0x0000000e9d087225 */ /* 0x000fc800078e009e */
[----:B------:R-:W-:Y:S01]  /*5750*/  FFMA R151, R151, R155, R88 ;  /* 0x0000009b97977223 */ /* 0x000fe20000000058 */
[----:B------:R-:W-:Y:S01]  /*5760*/  IMAD.IADD R9, R9, 0x1, R97 ;  /* 0x0000000109097824 */ /* 0x000fe200078e0261 */
[----:B------:R-:W-:-:S03]  /*5770*/  LEA R88, P2, R8, R10, 0x1 ;  /* 0x0000000a08587211 */ /* 0x000fc600078408ff */
[----:B------:R-:W-:Y:S02]  /*5780*/  F2FP.BF16.F32.PACK_AB R151, RZ, R151 ;  /* 0x00000097ff97723e */ /* 0x000fe400000010ff */
[----:B------:R-:W-:-:S03]  /*5790*/  LEA.HI.X R89, R8, R11, R9, 0x1, P2 ;  /* 0x0000000b08597211 */ /* 0x000fc600010f0c09 */
[----:B------:R0:W-:Y:S04]  /*57a0*/  @P1 STG.E.U16 desc[UR36][R170.64+0xf2], R151 ;  /* 0x0000f297aa001986 */ /* 0x0001e8000c101524 */
[----:B------:R-:W2:Y:S01]  /*57b0*/  @P3 LDG.E.LTC128B.U16 R154, desc[UR36][R88.64] ;  /* 0x00000024589a3981 */ /* 0x000ea2000c1e1520 */
[----:B------:R-:W-:Y:S01]  /*57c0*/  IMAD.WIDE.U32 R8, R157, R14, R6 ;  /* 0x0000000e9d087225 */ /* 0x000fe200078e0006 */
[----:B------:R-:W-:Y:S01]  /*57d0*/  SHF.L.U64.HI R95, R4, 0x8, R5 ;  /* 0x00000008045f7819 */ /* 0x000fe20000010205 */
[----:B------:R-:W-:Y:S01]  /*57e0*/  BSSY B1, `(.L_x_161) ;  /* 0x0000011000017945 */ /* 0x000fe20003800000 */
[----:B------:R-:W-:Y:S01]  /*57f0*/  ISETP.GT.AND P2, PT, R0, 0x1, P0 ;  /* 0x000000010000780c */ /* 0x000fe20000744270 */
[----:B------:R-:W-:Y:S01]  /*5800*/  IMAD.SHL.U32 R93, R4, 0x100, RZ ;  /* 0x00000100045d7824 */ /* 0x000fe200078e00ff */
[----:B------:R-:W-:-:S03]  /*5810*/  IADD3 R9, R97, R9, RZ ;  /* 0x0000000961097210 */ /* 0x000fc60007ffe0ff */
[----:B------:R-:W-:Y:S01]  /*5820*/  IMAD.WIDE.U32 R90, R23, R12, R8 ;  /* 0x0000000c175a7225 */ /* 0x000fe200078e0008 */
[----:B------:R-:W-:-:S03]  /*5830*/  IADD3 R8, P1, R93, R160, RZ ;  /* 0x000000a05d087210 */ /* 0x000fc60007f3e0ff */
[----:B------:R-:W-:Y:S01]  /*5840*/  IMAD.IADD R5, R13, 0x1, R91 ;  /* 0x000000010d057824 */ /* 0x000fe200078e025b */
[----:B------:R-:W-:Y:S01]  /*5850*/  LEA R4, P4, R90, R10, 0x1 ;  /* 0x0000000a5a047211 */ /* 0x000fe200078808ff */
[----:B------:R-:W-:-:S03]  /*5860*/  IMAD.X R9, R95, 0x1, R161, P1 ;  /* 0x000000015f097824 */ /* 0x000fc600008e06a1 */
[----:B------:R-:W-:Y:S01]  /*5870*/  LEA.HI.X R5, R90, R11, R5, 0x1, P4 ;  /* 0x0000000b5a057211 */ /* 0x000fe200020f0c05 */
[----:B--2---:R-:W-:-:S04]  /*5880*/  IMAD.U32 R15, R154, 0x10000, RZ ;  /* 0x000100009a0f7824 */ /* 0x004fc800078e00ff */
[----:B------:R-:W-:-:S04]  /*5890*/  FMUL R15, R15, R156 ;  /* 0x0000009c0f0f7220 */ /* 0x000fc80000400000 */
[----:B------:R-:W-:-:S05]  /*58a0*/  FFMA R15, R24, R155, R15 ;  /* 0x0000009b180f7223 */ /* 0x000fca000000000f */
[----:B------:R-:W-:-:S05]  /*58b0*/  F2FP.BF16.F32.PACK_AB R15, RZ, R15 ;  /* 0x0000000fff0f723e */ /* 0x000fca00000010ff */
[----:B------:R0:W-:Y:S01]  /*58c0*/  @P3 STG.E.U16 desc[UR36][R8.64], R15 ;  /* 0x0000000f08003986 */ /* 0x0001e2000c101524 */
[----:B------:R-:W-:Y:S05]  /*58d0*/  @!P2 BRA `(.L_x_162) ;  /* 0x000000000004a947 */ /* 0x000fea0003800000 */
[----:B------:R1:W5:Y:S02]  /*58e0*/  LDG.E.LTC128B.U16 R154, desc[UR36][R4.64+0x2] ;  /* 0x00000224049a7981 */ /* 0x000364000c1e1520 */
.L_x_162:
[----:B------:R-:W-:Y:S05]  /*58f0*/  BSYNC B1 ;  /* 0x0000000000017941 */ /* 0x000fea0003800000 */
.L_x_161:
[----:B0----5:R-:W-:Y:S01]  /*5900*/  IMAD.U32 R15, R154, 0x10000, RZ ;  /* 0x000100009a0f7824 */ /* 0x021fe200078e00ff */
[----:B------:R-:W-:Y:S01]  /*5910*/  ISETP.GT.AND P1, PT, R3, 0x88, PT ;  /* 0x000000880300780c */ /* 0x000fe20003f24270 */
[----:B------:R-:W-:Y:S02]  /*5920*/  BSSY B1, `(.L_x_163) ;  /* 0x000000f000017945 */ /* 0x000fe40003800000 */
[----:B------:R-:W-:Y:S01]  /*5930*/  FMUL R24, R15, R156 ;  /* 0x0000009c0f187220 */ /* 0x000fe20000400000 */
[----:B------:R-:W-:Y:S01]  /*5940*/  IMAD.WIDE.U32 R14, R157, R14, R164 ;  /* 0x0000000e9d0e7225 */ /* 0x000fe200078e00a4 */
[----:B------:R-:W-:-:S03]  /*5950*/  ISETP.GT.AND P3, PT, R0, RZ, P1 ;  /* 0x000000ff0000720c */ /* 0x000fc60000f64270 */
[----:B------:R-:W-:Y:S01]  /*5960*/  FFMA R24, R25, R155, R24 ;  /* 0x0000009b19187223 */ /* 0x000fe20000000018 */
[----:B------:R-:W-:Y:S01]  /*5970*/  IMAD.IADD R97, R97, 0x1, R15 ;  /* 0x0000000161617824 */ /* 0x000fe200078e020f */
[-C--:B------:R-:W-:Y:S02]  /*5980*/  IADD3 R21, P5, R20, R14.reuse, RZ ;  /* 0x0000000e14157210 */ /* 0x080fe40007fbe0ff */
[----:B------:R-:W-:Y:S02]  /*5990*/  IADD3 R20, P4, R6, R14, RZ ;  /* 0x0000000e06147210 */ /* 0x000fe40007f9e0ff */
[----:B------:R-:W-:Y:S01]  /*59a0*/  F2FP.BF16.F32.PACK_AB R24, RZ, R24 ;  /* 0x00000018ff18723e */ /* 0x000fe200000010ff */
[----:B------:R-:W-:Y:S01]  /*59b0*/  IMAD.X R158, R97, 0x1, R159, P5 ;  /* 0x00000001619e7824 */ /* 0x000fe200028e069f */
[----:B------:R-:W-:-:S03]  /*59c0*/  LEA R14, P5, R21, R10, 0x1 ;  /* 0x0000000a150e7211 */ /* 0x000fc600078a08ff */
[----:B------:R0:W-:Y:S01]  /*59d0*/  @P2 STG.E.U16 desc[UR36][R8.64+0x2], R24 ;  /* 0x0000021808002986 */ /* 0x0001e2000c101524 */
[----:B------:R-:W-:Y:S01]  /*59e0*/  LEA.HI.X R15, R21, R11, R158, 0x1, P5 ;  /* 0x0000000b150f7211 */ /* 0x000fe200028f0c9e */
[----:B------:R-:W-:Y:S08]  /*59f0*/  @!P3 BRA `(.L_x_164) ;  /* 0x000000000004b947 */ /* 0x000ff00003800000 */
[----:B------:R2:W5:Y:S02]  /*5a00*/  LDG.E.LTC128B.U16 R154, desc[UR36][R14.64] ;  /* 0x000000240e9a7981 */ /* 0x000564000c1e1520 */
.L_x_164:
[----:B------:R-:W-:Y:S05]  /*5a10*/  BSYNC B1 ;  /* 0x0000000000017941 */ /* 0x000fea0003800000 */
.L_x_163:
[----:B-----5:R-:W-:Y:S01]  /*5a20*/  IMAD.U32 R3, R154, 0x10000, RZ ;  /* 0x000100009a037824 */ /* 0x020fe200078e00ff */
[----:B------:R-:W-:Y:S01]  /*5a30*/  ISETP.GT.AND P2, PT, R0, 0x1, P1 ;  /* 0x000000010000780c */ /* 0x000fe20000f44270 */
[----:B------:R-:W-:Y:S01]  /*5a40*/  IMAD.X R21, R7, 0x1, R97, P4 ;  /* 0x0000000107157824 */ /* 0x000fe200020e0661 */
[----:B------:R-:W-:Y:S01]  /*5a50*/  IADD3 R6, P4, R8, R167, RZ ;  /* 0x000000a708067210 */ /* 0x000fe20007f9e0ff */
[----:B------:R-:W-:Y:S01]  /*5a60*/  FMUL R3, R3, R156 ;  /* 0x0000009c03037220 */ /* 0x000fe20000400000 */
[----:B------:R-:W-:Y:S01]  /*5a70*/  BSSY B1, `(.L_x_165) ;  /* 0x000000b000017945 */ /* 0x000fe20003800000 */
[----:B--2---:R-:W-:-:S04]  /*5a80*/  IMAD.WIDE.U32 R14, R23, R12, R20 ;  /* 0x0000000c170e7225 */ /* 0x004fc800078e0014 */
[----:B------:R-:W-:Y:S01]  /*5a90*/  FFMA R3, R26, R155, R3 ;  /* 0x0000009b1a037223 */ /* 0x000fe20000000003 */
[----:B------:R-:W-:Y:S01]  /*5aa0*/  IMAD.X R7, R9, 0x1, R169, P4 ;  /* 0x0000000109077824 */ /* 0x000fe200020e06a9 */
[----:B------:R-:W-:Y:S01]  /*5ab0*/  LEA R10, P5, R14, R10, 0x1 ;  /* 0x0000000a0e0a7211 */ /* 0x000fe200078a08ff */
[----:B------:R-:W-:Y:S02]  /*5ac0*/  IMAD.IADD R13, R13, 0x1, R15 ;  /* 0x000000010d0d7824 */ /* 0x000fe400078e020f */
[----:B------:R-:W-:-:S03]  /*5ad0*/  F2FP.BF16.F32.PACK_AB R3, RZ, R3 ;  /* 0x00000003ff03723e */ /* 0x000fc600000010ff */
[----:B------:R-:W-:Y:S02]  /*5ae0*/  LEA.HI.X R11, R14, R11, R13, 0x1, P5 ;  /* 0x0000000b0e0b7211 */ /* 0x000fe400028f0c0d */
[----:B------:R2:W-:Y:S01]  /*5af0*/  @P3 STG.E.U16 desc[UR36][R6.64], R3 ;  /* 0x0000000306003986 */ /* 0x0005e2000c101524 */
[----:B------:R-:W-:Y:S05]  /*5b00*/  @!P2 BRA `(.L_x_166) ;  /* 0x000000000004a947 */ /* 0x000fea0003800000 */
[----:B------:R0:W5:Y:S02]  /*5b10*/  LDG.E.LTC128B.U16 R154, desc[UR36][R10.64+0x2] ;  /* 0x000002240a9a7981 */ /* 0x000164000c1e1520 */
.L_x_166:
[----:B------:R-:W-:Y:S05]  /*5b20*/  BSYNC B1 ;  /* 0x0000000000017941 */ /* 0x000fea0003800000 */
.L_x_165:
[----:B--2--5:R-:W-:Y:S01]  /*5b30*/  IMAD.U32 R3, R154, 0x10000, RZ ;  /* 0x000100009a037824 */ /* 0x024fe200078e00ff */
[----:B------:R-:W-:Y:S01]  /*5b40*/  ISETP.GT.AND P3, PT, R0, 0x8, P0 ;  /* 0x000000080000780c */ /* 0x000fe20000764270 */
[----:B------:R-:W-:Y:S02]  /*5b50*/  BSSY B1, `(.L_x_167) ;  /* 0x0000007000017945 */ /* 0x000fe40003800000 */
[----:B------:R-:W-:-:S04]  /*5b60*/  FMUL R12, R3, R156 ;  /* 0x0000009c030c7220 */ /* 0x000fc80000400000 */
[----:B------:R-:W-:-:S05]  /*5b70*/  FFMA R12, R27, R155, R12 ;  /* 0x0000009b1b0c7223 */ /* 0x000fca000000000c */
[----:B------:R-:W-:-:S05]  /*5b80*/  F2FP.BF16.F32.PACK_AB R12, RZ, R12 ;  /* 0x0000000cff0c723e */ /* 0x000fca00000010ff */
[----:B------:R2:W-:Y:S01]  /*5b90*/  @P2 STG.E.U16 desc[UR36][R6.64+0x2], R12 ;  /* 0x0000020c06002986 */ /* 0x0005e2000c101524 */
[----:B------:R-:W-:Y:S05]  /*5ba0*/  @!P3 BRA `(.L_x_168) ;  /* 0x000000000004b947 */ /* 0x000fea0003800000 */
[----:B------:R0:W5:Y:S02]  /*5bb0*/  LDG.E.LTC128B.U16 R154, desc[UR36][R4.64+0x10] ;  /* 0x00001024049a7981 */ /* 0x000164000c1e1520 */
.L_x_168:
[----:B------:R-:W-:Y:S05]  /*5bc0*/  BSYNC B1 ;  /* 0x0000000000017941 */ /* 0x000fea0003800000 */
.L_x_167:
[----:B-----5:R-:W-:Y:S01]  /*5bd0*/  IMAD.U32 R3, R154, 0x10000, RZ ;  /* 0x000100009a037824 */ /* 0x020fe200078e00ff */
[----:B--2---:R-:W-:Y:S01]  /*5be0*/  MOV R6, R8 ;  /* 0x0000000800067202 */ /* 0x004fe20000000f00 */
[----:B------:R-:W-:Y:S01]  /*5bf0*/  IMAD.MOV.U32 R7, RZ, RZ, R9 ;  /* 0x000000ffff077224 */ /* 0x000fe200078e0009 */
[----:B------:R-:W-:Y:S01]  /*5c00*/  ISETP.GT.AND P2, PT, R0, 0x9, P0 ;  /* 0x000000090000780c */ /* 0x000fe20000744270 */
[----:B------:R-:W-:Y:S01]  /*5c10*/  FMUL R3, R3, R156 ;  /* 0x0000009c03037220 */ /* 0x000fe20000400000 */
[----:B------:R-:W-:Y:S03]  /*5c20*/  BSSY B1, `(.L_x_169) ;  /* 0x0000006000017945 */ /* 0x000fe60003800000 */
[----:B------:R-:W-:-:S05]  /*5c30*/  FFMA R3, R28, R155, R3 ;  /* 0x0000009b1c037223 */ /* 0x000fca0000000003 */
[----:B------:R-:W-:-:S05]  /*5c40*/  F2FP.BF16.F32.PACK_AB R3, RZ, R3 ;  /* 0x00000003ff03723e */ /* 0x000fca00000010ff */
[----:B------:R2:W-:Y:S01]  /*5c50*/  @P3 STG.E.U16 desc[UR36][R6.64+0x10], R3 ;  /* 0x0000100306003986 */ /* 0x0005e2000c101524 */
[----:B------:R-:W-:Y:S05]  /*5c60*/  @!P2 BRA `(.L_x_170) ;  /* 0x000000000004a947 */ /* 0x000fea0003800000 */
[----:B------:R0:W5:Y:S02]  /*5c70*/  LDG.E.LTC128B.U16 R154, desc[UR36][R4.64+0x12] ;  /* 0x00001224049a7981 */ /* 0x000164000c1e1520 */
.L_x_170:
[----:B------:R-:W-:Y:S05]  /*5c80*/  BSYNC B1 ;  /* 0x0000000000017941 */ /* 0x000fea0003800000 */
.L_x_169:
        /* <DEDUP_REMOVED lines=9> */
.L_x_172:
[----:B------:R-:W-:Y:S05]  /*5d20*/  BSYNC B1 ;  /* 0x0000000000017941 */ /* 0x000fea0003800000 */
.L_x_171:
[----:B-----5:R-:W-:Y:S01]  /*5d30*/  IMAD.U32 R3, R154, 0x10000, RZ ;  /* 0x000100009a037824 */ /* 0x020fe200078e00ff */
[----:B0-----:R-:W-:Y:S01]  /*5d40*/  IADD3 R8, P3, R167, R8, RZ ;  /* 0x00000008a7087210 */ /* 0x001fe20007f7e0ff */
[----:B------:R-:W-:Y:S01]  /*5d50*/  BSSY B1, `(.L_x_173) ;  /* 0x0000009000017945 */ /* 0x000fe20003800000 */
[----:B------:R-:W-:Y:S01]  /*5d60*/  ISETP.GT.AND P2, PT, R0, 0x9, P1 ;  /* 0x000000090000780c */ /* 0x000fe20000f44270 */
[----:B------:R-:W-:Y:S02]  /*5d70*/  FMUL R3, R3, R156 ;  /* 0x0000009c03037220 */ /* 0x000fe40000400000 */
[----:B------:R-:W-:Y:S02]  /*5d80*/  IMAD.X R9, R169, 0x1, R9, P3 ;  /* 0x00000001a9097824 */ /* 0x000fe400018e0609 */
[----:B------:R-:W-:-:S05]  /*5d90*/  FFMA R3, R30, R155, R3 ;  /* 0x0000009b1e037223 */ /* 0x000fca0000000003 */
[----:B------:R-:W-:-:S05]  /*5da0*/  F2FP.BF16.F32.PACK_AB R3, RZ, R3 ;  /* 0x00000003ff03723e */ /* 0x000fca00000010ff */
[----:B------:R0:W-:Y:S01]  /*5db0*/  @P4 STG.E.U16 desc[UR36][R8.64+0x10], R3 ;  /* 0x0000100308004986 */ /* 0x0001e2000c101524 */
[----:B------:R-:W-:Y:S05]  /*5dc0*/  @!P2 BRA `(.L_x_174) ;  /* 0x000000000004a947 */ /* 0x000fea0003800000 */
[----:B------:R0:W5:Y:S02]  /*5dd0*/  LDG.E.LTC128B.U16 R154, desc[UR36][R10.64+0x12] ;  /* 0x000012240a9a7981 */ /* 0x000164000c1e1520 */
.L_x_174:
[----:B------:R-:W-:Y:S05]  /*5de0*/  BSYNC B1 ;  /* 0x0000000000017941 */ /* 0x000fea0003800000 */
.L_x_173:
[----:B0----5:R-:W-:Y:S01]  /*5df0*/  IMAD.U32 R3, R154, 0x10000, RZ ;  /* 0x000100009a037824 */ /* 0x021fe200078e00ff */
[----:B------:R-:W-:Y:S01]  /*5e00*/  ISETP.GT.AND P3, PT, R0, 0x10, P0 ;  /* 0x000000100000780c */ /* 0x000fe20000764270 */
[----:B------:R-:W-:Y:S02]  /*5e10*/  BSSY B1, `(.L_x_175) ;  /* 0x0000009000017945 */ /* 0x000fe40003800000 */
[----:B------:R-:W-:-:S04]  /*5e20*/  FMUL R8, R3, R156 ;  /* 0x0000009c03087220 */ /* 0x000fc80000400000 */
[----:B------:R-:W-:Y:S01]  /*5e30*/  FFMA R31, R31, R155, R8 ;  /* 0x0000009b1f1f7223 */ /* 0x000fe20000000008 */
[----:B------:R-:W-:-:S04]  /*5e40*/  IADD3 R8, P4, P5, R167, R160, R93 ;  /* 0x000000a0a7087210 */ /* 0x000fc80007d9e05d */
[----:B------:R-:W-:Y:S02]  /*5e50*/  F2FP.BF16.F32.PACK_AB R31, RZ, R31 ;  /* 0x0000001fff1f723e */ /* 0x000fe400000010ff */
[----:B------:R-:W-:-:S05]  /*5e60*/  IADD3.X R9, R169, R161, R95, P4, P5 ;  /* 0x000000a1a9097210 */ /* 0x000fca00027ea45f */
[----:B------:R0:W-:Y:S01]  /*5e70*/  @P2 STG.E.U16 desc[UR36][R8.64+0x12], R31 ;  /* 0x0000121f08002986 */ /* 0x0001e2000c101524 */
[----:B------:R-:W-:Y:S05]  /*5e80*/  @!P3 BRA `(.L_x_176) ;  /* 0x000000000004b947 */ /* 0x000fea0003800000 */
[----:B------:R0:W5:Y:S02]  /*5e90*/  LDG.E.LTC128B.U16 R154, desc[UR36][R4.64+0x20] ;  /* 0x00002024049a7981 */ /* 0x000164000c1e1520 */
.L_x_176:
[----:B------:R-:W-:Y:S05]  /*5ea0*/  BSYNC B1 ;  /* 0x0000000000017941 */ /* 0x000fea0003800000 */
.L_x_175:
[----:B-----5:R-:W-:Y:S01]  /*5eb0*/  IMAD.U32 R3, R154, 0x10000, RZ ;  /* 0x000100009a037824 */ /* 0x020fe200078e00ff */
        /* <DEDUP_REMOVED lines=8> */
.L_x_178:
[----:B------:R-:W-:Y:S05]  /*5f40*/  BSYNC B1 ;  /* 0x0000000000017941 */ /* 0x000fea0003800000 */
.L_x_177:
[----:B0----5:R-:W-:Y:S01]  /*5f50*/  IMAD.U32 R3, R154, 0x10000, RZ ;  /* 0x000100009a037824 */ /* 0x021fe200078e00ff */
[----:B------:R-:W-:Y:S01]  /*5f60*/  ISETP.GT.AND P3, PT, R0, 0x10, P1 ;  /* 0x000000100000780c */ /* 0x000fe20000f64270 */
[----:B------:R-:W-:Y:S02]  /*5f70*/  BSSY B1, `(.L_x_179) ;  /* 0x0000007000017945 */ /* 0x000fe40003800000 */
[----:B--2---:R-:W-:-:S04]  /*5f80*/  FMUL R12, R3, R156 ;  /* 0x0000009c030c7220 */ /* 0x004fc80000400000 */
[----:B------:R-:W-:-:S05]  /*5f90*/  FFMA R12, R33, R155, R12 ;  /* 0x0000009b210c7223 */ /* 0x000fca000000000c */
[----:B------:R-:W-:-:S05]  /*5fa0*/  F2FP.BF16.F32.PACK_AB R12, RZ, R12 ;  /* 0x0000000cff0c723e */ /* 0x000fca00000010ff */
[----:B------:R0:W-:Y:S01]  /*5fb0*/  @P2 STG.E.U16 desc[UR36][R6.64+0x22], R12 ;  /* 0x0000220c06002986 */ /* 0x0001e2000c101524 */
[----:B------:R-:W-:Y:S05]  /*5fc0*/  @!P3 BRA `(.L_x_180) ;  /* 0x000000000004b947 */ /* 0x000fea0003800000 */
[----:B------:R2:W5:Y:S02]  /*5fd0*/  LDG.E.LTC128B.U16 R154, desc[UR36][R10.64+0x20] ;  /* 0x000020240a9a7981 */ /* 0x000564000c1e1520 */
.L_x_180:
[----:B------:R-:W-:Y:S05]  /*5fe0*/  BSYNC B1 ;  /* 0x0000000000017941 */ /* 0x000fea0003800000 */
.L_x_179:
        /* <DEDUP_REMOVED lines=9> */
.L_x_182:
[----:B------:R-:W-:Y:S05]  /*6080*/  BSYNC B1 ;  /* 0x0000000000017941 */ /* 0x000fea0003800000 */
.L_x_181:
[----:B0----5:R-:W-:Y:S01]  /*6090*/  IMAD.U32 R3, R154, 0x10000, RZ ;  /* 0x000100009a037824 */ /* 0x021fe200078e00ff */
        /* <DEDUP_REMOVED lines=8> */
.L_x_184:
[----:B------:R-:W-:Y:S05]  /*6120*/  BSYNC B1 ;  /* 0x0000000000017941 */ /* 0x000fea0003800000 */
.L_x_183:
        /* <DEDUP_REMOVED lines=9> */
.L_x_186:
[----:B------:R-:W-:Y:S05]  /*61c0*/  BSYNC B1 ;  /* 0x0000000000017941 */ /* 0x000fea0003800000 */
.L_x_185:
        /* <DEDUP_REMOVED lines=9> */
.L_x_188:
[----:B------:R-:W-:Y:S05]  /*6260*/  BSYNC B1 ;  /* 0x0000000000017941 */ /* 0x000fea0003800000 */
.L_x_187:
        /* <DEDUP_REMOVED lines=9> */
.L_x_190:
[----:B------:R-:W-:Y:S05]  /*6300*/  BSYNC B1 ;  /* 0x0000000000017941 */ /* 0x000fea0003800000 */
.L_x_189:
[----:B0----5:R-:W-:Y:S01]  /*6310*/  SHF.L.U32 R3, R154, 0x10, RZ ;  /* 0x000000109a037819 */ /* 0x021fe200000006ff */
[----:B------:R-:W-:Y:S01]  /*6320*/  BSSY B1, `(.L_x_191) ;  /* 0x0000008000017945 */ /* 0x000fe20003800000 */
[----:B------:R-:W-:-:S03]  /*6330*/  ISETP.GT.AND P3, PT, R0, 0x20, P0 ;  /* 0x000000200000780c */ /* 0x000fc60000764270 */
[----:B------:R-:W-:-:S04]  /*6340*/  FMUL R12, R3, R156 ;  /* 0x0000009c030c7220 */ /* 0x000fc80000400000 */
[----:B------:R-:W-:-:S05]  /*6350*/  FFMA R12, R39, R155, R12 ;  /* 0x0000009b270c7223 */ /* 0x000fca000000000c */
[----:B------:R-:W-:-:S05]  /*6360*/  F2FP.BF16.F32.PACK_AB R12, RZ, R12 ;  /* 0x0000000cff0c723e */ /* 0x000fca00000010ff */
[----:B------:R0:W-:Y:S01]  /*6370*/  @P2 STG.E.U16 desc[UR36][R8.64+0x32], R12 ;  /* 0x0000320c08002986 */ /* 0x0001e2000c101524 */
[----:B------:R-:W-:Y:S05]  /*6380*/  @!P3 BRA `(.L_x_192) ;  /* 0x000000000004b947 */ /* 0x000fea0003800000 */
[----:B------:R0:W5:Y:S02]  /*6390*/  LDG.E.LTC128B.U16 R154, desc[UR36][R4.64+0x40] ;  /* 0x00004024049a7981 */ /* 0x000164000c1e1520 */
.L_x_192:
[----:B------:R-:W-:Y:S05]  /*63a0*/  BSYNC B1 ;  /* 0x0000000000017941 */ /* 0x000fea0003800000 */
.L_x_191:
        /* <DEDUP_REMOVED lines=9> */
.L_x_194:
[----:B------:R-:W-:Y:S05]  /*6440*/  BSYNC B1 ;  /* 0x0000000000017941 */ /* 0x000fea0003800000 */
.L_x_193:
        /* <DEDUP_REMOVED lines=9> */
.L_x_196:
[----:B------:R-:W-:Y:S05]  /*64e0*/  BSYNC B1 ;  /* 0x0000000000017941 */ /* 0x000fea0003800000 */
.L_x_195:
        /* <DEDUP_REMOVED lines=9> */
.L_x_198:
[----:B------:R-:W-:Y:S05]  /*6580*/  BSYNC B1 ;  /* 0x0000000000017941 */ /* 0x000fea0003800000 */
.L_x_197:
        /* <DEDUP_REMOVED lines=9> */
.L_x_200:
[----:B------:R-:W-:Y:S05]  /*6620*/  BSYNC B1 ;  /* 0x0000000000017941 */ /* 0x000fea0003800000 */
.L_x_199:
        /* <DEDUP_REMOVED lines=9> */
.L_x_202:
[----:B------:R-:W-:Y:S05]  /*66c0*/  BSYNC B1 ;  /* 0x0000000000017941 */ /* 0x000fea0003800000 */
.L_x_201:
        /* <DEDUP_REMOVED lines=9> */
.L_x_204:
[----:B------:R-:W-:Y:S05]  /*6760*/  BSYNC B1 ;  /* 0x0000000000017941 */ /* 0x000fea0003800000 */
.L_x_203:
        /* <DEDUP_REMOVED lines=9> */
.L_x_206:
[----:B------:R-:W-:Y:S05]  /*6800*/  BSYNC B1 ;  /* 0x0000000000017941 */ /* 0x000fea0003800000 */
.L_x_205:
        /* <DEDUP_REMOVED lines=9> */
.L_x_208:
[----:B------:R-:W-:Y:S05]  /*68a0*/  BSYNC B1 ;  /* 0x0000000000017941 */ /* 0x000fea0003800000 */
.L_x_207:
        /* <DEDUP_REMOVED lines=9> */
.L_x_210:
[----:B------:R-:W-:Y:S05]  /*6940*/  BSYNC B1 ;  /* 0x0000000000017941 */ /* 0x000fea0003800000 */
.L_x_209:
        /* <DEDUP_REMOVED lines=9> */
.L_x_212:
[----:B------:R-:W-:Y:S05]  /*69e0*/  BSYNC B1 ;  /* 0x0000000000017941 */ /* 0x000fea0003800000 */
.L_x_211:
        /* <DEDUP_REMOVED lines=9> */
.L_x_214:
[----:B------:R-:W-:Y:S05]  /*6a80*/  BSYNC B1 ;  /* 0x0000000000017941 */ /* 0x000fea0003800000 */
.L_x_213:
        /* <DEDUP_REMOVED lines=9> */
.L_x_216:
[----:B------:R-:W-:Y:S05]  /*6b20*/  BSYNC B1 ;  /* 0x0000000000017941 */ /* 0x000fea0003800000 */
.L_x_215:
[----:B-----5:R-:W-:Y:S01]  /*6b30*/  SHF.L.U32 R3, R154, 0x10, RZ ;  /* 0x000000109a037819 */ /* 0x020fe200000006ff */
        /* <DEDUP_REMOVED lines=8> */
.L_x_218:
[----:B------:R-:W-:Y:S05]  /*6bc0*/  BSYNC B1 ;  /* 0x0000000000017941 */ /* 0x000fea0003800000 */
.L_x_217:
        /* <DEDUP_REMOVED lines=9> */
.L_x_220:
[----:B------:R-:W-:Y:S05]  /*6c60*/  BSYNC B1 ;  /* 0x0000000000017941 */ /* 0x000fea0003800000 */
.L_x_219:
        /* <DEDUP_REMOVED lines=9> */
.L_x_222:
[----:B------:R-:W-:Y:S05]  /*6d00*/  BSYNC B1 ;  /* 0x0000000000017941 */ /* 0x000fea0003800000 */
.L_x_221:
        /* <DEDUP_REMOVED lines=9> */
.L_x_224:
[----:B------:R-:W-:Y:S05]  /*6da0*/  BSYNC B1 ;  /* 0x0000000000017941 */ /* 0x000fea0003800000 */
.L_x_223:
        /* <DEDUP_REMOVED lines=9> */
.L_x_226:
[----:B------:R-:W-:Y:S05]  /*6e40*/  BSYNC B1 ;  /* 0x0000000000017941 */ /* 0x000fea0003800000 */
.L_x_225:
        /* <DEDUP_REMOVED lines=9> */
.L_x_228:
[----:B------:R-:W-:Y:S05]  /*6ee0*/  BSYNC B1 ;  /* 0x0000000000017941 */ /* 0x000fea0003800000 */
.L_x_227:
        /* <DEDUP_REMOVED lines=9> */
.L_x_230:
[----:B------:R-:W-:Y:S05]  /*6f80*/  BSYNC B1 ;  /* 0x0000000000017941 */ /* 0x000fea0003800000 */
.L_x_229:
        /* <DEDUP_REMOVED lines=9> */
.L_x_232:
[----:B------:R-:W-:Y:S05]  /*7020*/  BSYNC B1 ;  /* 0x0000000000017941 */ /* 0x000fea0003800000 */
.L_x_231:
        /* <DEDUP_REMOVED lines=9> */
.L_x_234:
[----:B------:R-:W-:Y:S05]  /*70c0*/  BSYNC B1 ;  /* 0x0000000000017941 */ /* 0x000fea0003800000 */
.L_x_233:
        /* <DEDUP_REMOVED lines=9> */
.L_x_236:
[----:B------:R-:W-:Y:S05]  /*7160*/  BSYNC B1 ;  /* 0x0000000000017941 */ /* 0x000fea0003800000 */
.L_x_235:
        /* <DEDUP_REMOVED lines=9> */
.L_x_238:
[----:B------:R-:W-:Y:S05]  /*7200*/  BSYNC B1 ;  /* 0x0000000000017941 */ /* 0x000fea0003800000 */
.L_x_237:
        /* <DEDUP_REMOVED lines=9> */
.L_x_240:
[----:B------:R-:W-:Y:S05]  /*72a0*/  BSYNC B1 ;  /* 0x0000000000017941 */ /* 0x000fea0003800000 */
.L_x_239:
        /* <DEDUP_REMOVED lines=9> */
.L_x_242:
[----:B------:R-:W-:Y:S05]  /*7340*/  BSYNC B1 ;  /* 0x0000000000017941 */ /* 0x000fea0003800000 */
.L_x_241:
        /* <DEDUP_REMOVED lines=9> */
.L_x_244:
[----:B------:R-:W-:Y:S05]  /*73e0*/  BSYNC B1 ;  /* 0x0000000000017941 */ /* 0x000fea0003800000 */
.L_x_243:
        /* <DEDUP_REMOVED lines=9> */
.L_x_246:
[----:B------:R-:W-:Y:S05]  /*7480*/  BSYNC B1 ;  /* 0x0000000000017941 */ /* 0x000fea0003800000 */
.L_x_245:
        /* <DEDUP_REMOVED lines=9> */
.L_x_248:
[----:B------:R-:W-:Y:S05]  /*7520*/  BSYNC B1 ;  /* 0x0000000000017941 */ /* 0x000fea0003800000 */
.L_x_247:
        /* <DEDUP_REMOVED lines=9> */
.L_x_250:
[----:B------:R-:W-:Y:S05]  /*75c0*/  BSYNC B1 ;  /* 0x0000000000017941 */ /* 0x000fea0003800000 */
.L_x_249:
        /* <DEDUP_REMOVED lines=9> */
.L_x_252:
[----:B------:R-:W-:Y:S05]  /*7660*/  BSYNC B1 ;  /* 0x0000000000017941 */ /* 0x000fea0003800000 */
.L_x_251:
        /* <DEDUP_REMOVED lines=9> */
.L_x_254:
[----:B------:R-:W-:Y:S05]  /*7700*/  BSYNC B1 ;  /* 0x0000000000017941 */ /* 0x000fea0003800000 */
.L_x_253:
        /* <DEDUP_REMOVED lines=9> */
.L_x_256:
[----:B------:R-:W-:Y:S05]  /*77a0*/  BSYNC B1 ;  /* 0x0000000000017941 */ /* 0x000fea0003800000 */
.L_x_255:
        /* <DEDUP_REMOVED lines=9> */
.L_x_258:
[----:B------:R-:W-:Y:S05]  /*7840*/  BSYNC B1 ;  /* 0x0000000000017941 */ /* 0x000fea0003800000 */
.L_x_257:
        /* <DEDUP_REMOVED lines=9> */
.L_x_260:
[----:B------:R-:W-:Y:S05]  /*78e0*/  BSYNC B1 ;  /* 0x0000000000017941 */ /* 0x000fea0003800000 */
.L_x_259:
        /* <DEDUP_REMOVED lines=9> */
.L_x_262:
[----:B------:R-:W-:Y:S05]  /*7980*/  BSYNC B1 ;  /* 0x0000000000017941 */ /* 0x000fea0003800000 */
.L_x_261:
        /* <DEDUP_REMOVED lines=9> */
.L_x_264:
[----:B------:R-:W-:Y:S05]  /*7a20*/  BSYNC B1 ;  /* 0x0000000000017941 */ /* 0x000fea0003800000 */
.L_x_263:
        /* <DEDUP_REMOVED lines=9> */
.L_x_266:
[----:B------:R-:W-:Y:S05]  /*7ac0*/  BSYNC B1 ;  /* 0x0000000000017941 */ /* 0x000fea0003800000 */
.L_x_265:
        /* <DEDUP_REMOVED lines=9> */
.L_x_268:
[----:B------:R-:W-:Y:S05]  /*7b60*/  BSYNC B1 ;  /* 0x0000000000017941 */ /* 0x000fea0003800000 */
.L_x_267:
        /* <DEDUP_REMOVED lines=9> */
.L_x_270:
[----:B------:R-:W-:Y:S05]  /*7c00*/  BSYNC B1 ;  /* 0x0000000000017941 */ /* 0x000fea0003800000 */
.L_x_269:
        /* <DEDUP_REMOVED lines=9> */
.L_x_272:
[----:B------:R-:W-:Y:S05]  /*7ca0*/  BSYNC B1 ;  /* 0x0000000000017941 */ /* 0x000fea0003800000 */
.L_x_271:
        /* <DEDUP_REMOVED lines=9> */
.L_x_274:
[----:B------:R-:W-:Y:S05]  /*7d40*/  BSYNC B1 ;  /* 0x0000000000017941 */ /* 0x000fea0003800000 */
.L_x_273:
        /* <DEDUP_REMOVED lines=9> */
.L_x_276:
[----:B------:R-:W-:Y:S05]  /*7de0*/  BSYNC B1 ;  /* 0x0000000000017941 */ /* 0x000fea0003800000 */
.L_x_275:
        /* <DEDUP_REMOVED lines=9> */
.L_x_278:
[----:B------:R-:W-:Y:S05]  /*7e80*/  BSYNC B1 ;  /* 0x0000000000017941 */ /* 0x000fea0003800000 */
.L_x_277:
        /* <DEDUP_REMOVED lines=9> */
.L_x_280:
[----:B------:R-:W-:Y:S05]  /*7f20*/  BSYNC B1 ;  /* 0x0000000000017941 */ /* 0x000fea0003800000 */
.L_x_279:
        /* <DEDUP_REMOVED lines=9> */
.L_x_282:
[----:B------:R-:W-:Y:S05]  /*7fc0*/  BSYNC B1 ;  /* 0x0000000000017941 */ /* 0x000fea0003800000 */
.L_x_281:
[----:B0----5:R-:W-:Y:S01]  /*7fd0*/  IMAD.U32 R3, R154, 0x10000, RZ ;  /* 0x000100009a037824 */ /* 0x021fe200078e00ff */
[----:B------:R-:W-:Y:S01]  /*7fe0*/  ISETP.GT.AND P2, PT, R0, 0x78, P1 ;  /* 0x000000780000780c */ /* 0x000fe20000f44270 */
[----:B------:R-:W-:Y:S02]  /*7ff0*/  BSSY B1, `(.L_x_283) ;  /* 0x0000007000017945 */ /* 0x000fe40003800000 */
[----:B-1----:R-:W-:-:S04]  /*8000*/  FMUL R4, R3, R156 ;  /* 0x0000009c03047220 */ /* 0x002fc80000400000 */
[----:B------:R-:W-:-:S05]  /*8010*/  FFMA R4, R85, R155, R4 ;  /* 0x0000009b55047223 */ /* 0x000fca0000000004 */
[----:B------:R-:W-:-:S05]  /*8020*/  F2FP.BF16.F32.PACK_AB R4, RZ, R4 ;  /* 0x00000004ff04723e */ /* 0x000fca00000010ff */
[----:B------:R0:W-:Y:S01]  /*8030*/  @P0 STG.E.U16 desc[UR36][R6.64+0xf2], R4 ;  /* 0x0000f20406000986 */ /* 0x0001e2000c101524 */
[----:B------:R-:W-:Y:S05]  /*8040*/  @!P2 BRA `(.L_x_284) ;  /* 0x000000000004a947 */ /* 0x000fea0003800000 */
[----:B------:R1:W5:Y:S02]  /*8050*/  LDG.E.LTC128B.U16 R154, desc[UR36][R10.64+0xf0] ;  /* 0x0000f0240a9a7981 */ /* 0x000364000c1e1520 */
.L_x_284:
[----:B------:R-:W-:Y:S05]  /*8060*/  BSYNC B1 ;  /* 0x0000000000017941 */ /* 0x000fea0003800000 */
.L_x_283:
[----:B-----5:R-:W-:Y:S01]  /*8070*/  IMAD.U32 R3, R154, 0x10000, RZ ;  /* 0x000100009a037824 */ /* 0x020fe200078e00ff */
[----:B------:R-:W-:Y:S01]  /*8080*/  ISETP.GT.AND P1, PT, R0, 0x79, P1 ;  /* 0x000000790000780c */ /* 0x000fe20000f24270 */
[----:B0-----:R-:W-:Y:S01]  /*8090*/  @P2 IMAD.MOV.U32 R4, RZ, RZ, R8 ;  /* 0x000000ffff042224 */ /* 0x001fe200078e0008 */
[----:B------:R-:W-:Y:S01]  /*80a0*/  BSSY B1, `(.L_x_285) ;  /* 0x0000008000017945 */ /* 0x000fe20003800000 */
[----:B------:R-:W-:Y:S01]  /*80b0*/  FMUL R3, R3, R156 ;  /* 0x0000009c03037220 */ /* 0x000fe20000400000 */
[----:B------:R-:W-:-:S03]  /*80c0*/  @P2 IMAD.MOV.U32 R5, RZ, RZ, R9 ;  /* 0x000000ffff052224 */ /* 0x000fc600078e0009 */
[----:B------:R-:W-:-:S05]  /*80d0*/  FFMA R3, R86, R155, R3 ;  /* 0x0000009b56037223 */ /* 0x000fca0000000003 */
[----:B------:R-:W-:-:S05]  /*80e0*/  F2FP.BF16.F32.PACK_AB R3, RZ, R3 ;  /* 0x00000003ff03723e */ /* 0x000fca00000010ff */
[----:B------:R0:W-:Y:S01]  /*80f0*/  @P2 STG.E.U16 desc[UR36][R4.64+0xf0], R3 ;  /* 0x0000f00304002986 */ /* 0x0001e2000c101524 */
[----:B------:R-:W-:Y:S05]  /*8100*/  @!P1 BRA `(.L_x_286) ;  /* 0x0000000000049947 */ /* 0x000fea0003800000 */
[----:B------:R0:W5:Y:S02]  /*8110*/  LDG.E.LTC128B.U16 R154, desc[UR36][R10.64+0xf2] ;  /* 0x0000f2240a9a7981 */ /* 0x000164000c1e1520 */
.L_x_286:
[----:B------:R-:W-:Y:S05]  /*8120*/  BSYNC B1 ;  /* 0x0000000000017941 */ /* 0x000fea0003800000 */
.L_x_285:
[----:B------:R-:W-:Y:S05]  /*8130*/  @!P1 BRA `(.L_x_287) ;  /* 0x00000024004c9947 */ /* 0x000fea0003800000 */
[----:B0----5:R-:W-:-:S04]  /*8140*/  IMAD.U32 R3, R154, 0x10000, RZ ;  /* 0x000100009a037824 */ /* 0x021fc800078e00ff */
[----:B------:R-:W-:-:S04]  /*8150*/  FMUL R0, R3, R156 ;  /* 0x0000009c03007220 */ /* 0x000fc80000400000 */
[----:B------:R-:W-:-:S05]  /*8160*/  FFMA R0, R87, R155, R0 ;  /* 0x0000009b57007223 */ /* 0x000fca0000000000 */
[----:B------:R-:W-:-:S05]  /*8170*/  F2FP.BF16.F32.PACK_AB R0, RZ, R0 ;  /* 0x00000000ff00723e */ /* 0x000fca00000010ff */
[----:B------:R0:W-:Y:S01]  /*8180*/  STG.E.U16 desc[UR36][R8.64+0xf2], R0 ;  /* 0x0000f20008007986 */ /* 0x0001e2000c101524 */
[----:B------:R-:W-:Y:S05]  /*8190*/  BRA `(.L_x_287) ;  /* 0x0000002400347947 */ /* 0x000fea0003800000 */
.L_x_36:
[----:B------:R-:W-:Y:S01]  /*81a0*/  ULDC.64 UR4, c[0x0][0x5c0] ;  /* 0x0001700000047ab9 */ /* 0x000fe20000000a00 */
[-C--:B------:R-:W-:Y:S01]  /*81b0*/  FMUL R88, R88, R155.reuse ;  /* 0x0000009b58587220 */ /* 0x080fe20000400000 */
[----:B------:R-:W-:Y:S01]  /*81c0*/  LEA R6, P0, R168, UR4, 0x1 ;  /* 0x00000004a8067c11 */ /* 0x000fe2000f8008ff */
[----:B------:R-:W-:Y:S01]  /*81d0*/  IMAD.SHL.U32 R11, R4, 0x10, RZ ;  /* 0x00000010040b7824 */ /* 0x000fe200078e00ff */
[----:B------:R-:W-:Y:S01]  /*81e0*/  ISETP.GT.AND P2, PT, R0, 0x1, P3 ;  /* 0x000000010000780c */ /* 0x000fe20001f44270 */
[-C--:B------:R-:W-:Y:S01]  /*81f0*/  FMUL R89, R89, R155.reuse ;  /* 0x0000009b59597220 */ /* 0x080fe20000400000 */
[----:B------:R-:W-:Y:S01]  /*8200*/  LEA.HI.X R7, R168, UR5, R167, 0x1, P0 ;  /* 0x00000005a8077c11 */ /* 0x000fe200080f0ca7 */
[-C--:B------:R-:W-:Y:S01]  /*8210*/  FMUL R90, R90, R155.reuse ;  /* 0x0000009b5a5a7220 */ /* 0x080fe20000400000 */
[----:B------:R-:W-:Y:S01]  /*8220*/  ISETP.GT.AND P0, PT, R3, 0x8, PT ;  /* 0x000000080300780c */ /* 0x000fe20003f04270 */
[-C--:B------:R-:W-:Y:S01]  /*8230*/  FMUL R91, R91, R155.reuse ;  /* 0x0000009b5b5b7220 */ /* 0x080fe20000400000 */
[----:B------:R-:W-:Y:S01]  /*8240*/  F2FP.BF16.F32.PACK_AB R88, RZ, R88 ;  /* 0x00000058ff58723e */ /* 0x000fe200000010ff */
[-C--:B------:R-:W-:Y:S01]  /*8250*/  FMUL R92, R92, R155.reuse ;  /* 0x0000009b5c5c7220 */ /* 0x080fe20000400000 */
[----:B------:R-:W-:Y:S01]  /*8260*/  ISETP.GT.AND P4, PT, R0, RZ, P0 ;  /* 0x000000ff0000720c */ /* 0x000fe20000784270 */
[-C--:B------:R-:W-:Y:S01]  /*8270*/  FMUL R93, R93, R155.reuse ;  /* 0x0000009b5d5d7220 */ /* 0x080fe20000400000 */
[--C-:B------:R-:W-:Y:S01]  /*8280*/  SHF.L.U64.HI R9, R4, 0x4, R5.reuse ;  /* 0x0000000404097819 */ /* 0x100fe20000010205 */
[----:B------:R-:W-:Y:S01]  /*8290*/  @P1 STG.E.U16 desc[UR36][R6.64], R88 ;  /* 0x0000005806001986 */ /* 0x000fe2000c101524 */
[----:B------:R-:W-:Y:S01]  /*82a0*/  ISETP.GT.AND P1, PT, R0, 0x1, P0 ;  /* 0x000000010000780c */ /* 0x000fe20000724270 */
[-C--:B------:R-:W-:Y:S01]  /*82b0*/  FMUL R94, R94, R155.reuse ;  /* 0x0000009b5e5e7220 */ /* 0x080fe20000400000 */
[----:B------:R-:W-:Y:S01]  /*82c0*/  IADD3 R12, P5, R11, R6, RZ ;  /* 0x000000060b0c7210 */ /* 0x000fe20007fbe0ff */
[----:B------:R-:W-:Y:S01]  /*82d0*/  FMUL R95, R95, R155 ;  /* 0x0000009b5f5f7220 */ /* 0x000fe20000400000 */
[----:B------:R-:W-:Y:S01]  /*82e0*/  F2FP.BF16.F32.PACK_AB R89, RZ, R89 ;  /* 0x00000059ff59723e */ /* 0x000fe200000010ff */
[-C--:B------:R-:W-:Y:S01]  /*82f0*/  FMUL R96, R96, R155.reuse ;  /* 0x0000009b60607220 */ /* 0x080fe20000400000 */
[----:B------:R-:W-:Y:S01]  /*8300*/  F2FP.BF16.F32.PACK_AB R90, RZ, R90 ;  /* 0x0000005aff5a723e */ /* 0x000fe200000010ff */
[----:B------:R-:W-:Y:S01]  /*8310*/  FMUL R97, R97, R155 ;  /* 0x0000009b61617220 */ /* 0x000fe20000400000 */
[----:B------:R-:W-:Y:S01]  /*8320*/  IADD3.X R13, R9, R7, RZ, P5, !PT ;  /* 0x00000007090d7210 */ /* 0x000fe20002ffe4ff */
[----:B------:R-:W-:Y:S01]  /*8330*/  @P2 STG.E.U16 desc[UR36][R6.64+0x2], R89 ;  /* 0x0000025906002986 */ /* 0x000fe2000c101524 */
[----:B------:R-:W-:Y:S01]  /*8340*/  F2FP.BF16.F32.PACK_AB R91, RZ, R91 ;  /* 0x0000005bff5b723e */ /* 0x000fe200000010ff */
[-C--:B------:R-:W-:Y:S01]  /*8350*/  FMUL R98, R98, R155.reuse ;  /* 0x0000009b62627220 */ /* 0x080fe20000400000 */
[C---:B------:R-:W-:Y:S01]  /*8360*/  ISETP.GT.AND P5, PT, R0.reuse, 0x9, P3 ;  /* 0x000000090000780c */ /* 0x040fe20001fa4270 */
[----:B------:R-:W-:Y:S01]  /*8370*/  @P4 STG.E.U16 desc[UR36][R12.64], R90 ;  /* 0x0000005a0c004986 */ /* 0x000fe2000c101524 */
[C---:B------:R-:W-:Y:S01]  /*8380*/  ISETP.GT.AND P4, PT, R0.reuse, 0x8, P3 ;  /* 0x000000080000780c */ /* 0x040fe20001f84270 */
[-C--:B------:R-:W-:Y:S01]  /*8390*/  FMUL R99, R99, R155.reuse ;  /* 0x0000009b63637220 */ /* 0x080fe20000400000 */
[C---:B------:R-:W-:Y:S01]  /*83a0*/  ISETP.GT.AND P2, PT, R0.reuse, 0x8, P0 ;  /* 0x000000080000780c */ /* 0x040fe20000744270 */
[----:B------:R-:W-:Y:S01]  /*83b0*/  @P1 STG.E.U16 desc[UR36][R12.64+0x2], R91 ;  /* 0x0000025b0c001986 */ /* 0x000fe2000c101524 */
[----:B------:R-:W-:Y:S01]  /*83c0*/  ISETP.GT.AND P1, PT, R0, 0x9, P0 ;  /* 0x000000090000780c */ /* 0x000fe20000724270 */
[-C--:B------:R-:W-:Y:S01]  /*83d0*/  FMUL R100, R100, R155.reuse ;  /* 0x0000009b64647220 */ /* 0x080fe20000400000 */
[----:B------:R-:W-:Y:S01]  /*83e0*/  F2FP.BF16.F32.PACK_AB R92, RZ, R92 ;  /* 0x0000005cff5c723e */ /* 0x000fe200000010ff */
[----:B------:R-:W-:Y:S01]  /*83f0*/  FMUL R101, R101, R155 ;  /* 0x0000009b65657220 */ /* 0x000fe20000400000 */
[----:B------:R-:W-:Y:S01]  /*8400*/  F2FP.BF16.F32.PACK_AB R93, RZ, R93 ;  /* 0x0000005dff5d723e */ /* 0x000fe200000010ff */
[-C--:B------:R-:W-:Y:S01]  /*8410*/  FMUL R102, R102, R155.reuse ;  /* 0x0000009b66667220 */ /* 0x080fe20000400000 */
[----:B------:R-:W-:Y:S01]  /*8420*/  F2FP.BF16.F32.PACK_AB R94, RZ, R94 ;  /* 0x0000005eff5e723e */ /* 0x000fe200000010ff */
[----:B------:R-:W-:Y:S01]  /*8430*/  FMUL R103, R103, R155 ;  /* 0x0000009b67677220 */ /* 0x000fe20000400000 */
[----:B------:R-:W-:Y:S01]  /*8440*/  F2FP.BF16.F32.PACK_AB R95, RZ, R95 ;  /* 0x0000005fff5f723e */ /* 0x000fe200000010ff */
[----:B------:R-:W-:Y:S01]  /*8450*/  @P4 STG.E.U16 desc[UR36][R6.64+0x10], R92 ;  /* 0x0000105c06004986 */ /* 0x000fe2000c101524 */
[----:B------:R-:W-:Y:S01]  /*8460*/  ISETP.GT.AND P4, PT, R0, 0x10, P3 ;  /* 0x000000100000780c */ /* 0x000fe20001f84270 */
[----:B------:R-:W-:Y:S01]  /*8470*/  FMUL R104, R104, R155 ;  /* 0x0000009b68687220 */ /* 0x000fe20000400000 */
[----:B------:R-:W-:Y:S01]  /*8480*/  F2FP.BF16.F32.PACK_AB R96, RZ, R96 ;  /* 0x00000060ff60723e */ /* 0x000fe200000010ff */
[----:B------:R-:W-:Y:S01]  /*8490*/  @P5 STG.E.U16 desc[UR36][R6.64+0x12], R93 ;  /* 0x0000125d06005986 */ /* 0x000fe2000c101524 */
[----:B------:R-:W-:Y:S01]  /*84a0*/  F2FP.BF16.F32.PACK_AB R97, RZ, R97 ;  /* 0x00000061ff61723e */ /* 0x000fe200000010ff */
[-C--:B------:R-:W-:Y:S01]  /*84b0*/  FMUL R105, R105, R155.reuse ;  /* 0x0000009b69697220 */ /* 0x080fe20000400000 */
[C---:B------:R-:W-:Y:S01]  /*84c0*/  ISETP.GT.AND P5, PT, R0.reuse, 0x11, P0 ;  /* 0x000000110000780c */ /* 0x040fe200007a4270 */
[----:B------:R-:W-:Y:S01]  /*84d0*/  @P2 STG.E.U16 desc[UR36][R12.64+0x10], R94 ;  /* 0x0000105e0c002986 */ /* 0x000fe2000c101524 */
[----:B------:R-:W-:Y:S01]  /*84e0*/  ISETP.GT.AND P2, PT, R0, 0x10, P0 ;  /* 0x000000100000780c */ /* 0x000fe20000744270 */
[-C--:B------:R-:W-:Y:S01]  /*84f0*/  FMUL R106, R106, R155.reuse ;  /* 0x0000009b6a6a7220 */ /* 0x080fe20000400000 */
[----:B------:R-:W-:Y:S01]  /*8500*/  F2FP.BF16.F32.PACK_AB R98, RZ, R98 ;  /* 0x00000062ff62723e */ /* 0x000fe200000010ff */
[----:B------:R-:W-:Y:S01]  /*8510*/  @P1 STG.E.U16 desc[UR36][R12.64+0x12], R95 ;  /* 0x0000125f0c001986 */ /* 0x000fe2000c101524 */
[C---:B------:R-:W-:Y:S01]  /*8520*/  ISETP.GT.AND P1, PT, R0.reuse, 0x11, P3 ;  /* 0x000000110000780c */ /* 0x040fe20001f24270 */
[----:B------:R-:W-:Y:S01]  /*8530*/  FMUL R107, R107, R155 ;  /* 0x0000009b6b6b7220 */ /* 0x000fe20000400000 */
[----:B------:R-:W-:Y:S01]  /*8540*/  F2FP.BF16.F32.PACK_AB R99, RZ, R99 ;  /* 0x00000063ff63723e */ /* 0x000fe200000010ff */
        /* <DEDUP_REMOVED lines=61> */
[----:B------:R-:W-:Y:S01]  /*8920*/  ISETP.GT.AND P4, PT, R0, 0x31, P3 ;  /* 0x000000310000780c */ /* 0x000fe20001f84270 */
[----:B------:R-:W-:Y:S01]  /*8930*/  FMUL R125, R125, R155 ;  /* 0x0000009b7d7d7220 */ /* 0x000fe20000400000 */
[----:B------:R-:W-:Y:S01]  /*8940*/  F2FP.BF16.F32.PACK_AB R117, RZ, R117 ;  /* 0x00000075ff75723e */ /* 0x000fe200000010ff */
[-C--:B------:R-:W-:Y:S01]  /*8950*/  FMUL R126, R126, R155.reuse ;  /* 0x0000009b7e7e7220 */ /* 0x080fe20000400000 */
[----:B------:R-:W-:Y:S01]  /*8960*/  F2FP.BF16.F32.PACK_AB R118, RZ, R118 ;  /* 0x00000076ff76723e */ /* 0x000fe200000010ff */
[----:B------:R-:W-:Y:S01]  /*8970*/  FMUL R127, R127, R155 ;  /* 0x0000009b7f7f7220 */ /* 0x000fe20000400000 */
[----:B------:R-:W-:Y:S01]  /*8980*/  F2FP.BF16.F32.PACK_AB R119, RZ, R119 ;  /* 0x00000077ff77723e */ /* 0x000fe200000010ff */
        /* <DEDUP_REMOVED lines=64> */
[----:B------:R-:W-:Y:S01]  /*8d90*/  IMAD.SHL.U32 R23, R4, 0x100, RZ ;  /* 0x0000010004177824 */ /* 0x000fe200078e00ff */
[----:B------:R-:W-:Y:S01]  /*8da0*/  F2FP.BF16.F32.PACK_AB R138, RZ, R138 ;  /* 0x0000008aff8a723e */ /* 0x000fe200000010ff */
[----:B------:R-:W-:Y:S01]  /*8db0*/  FMUL R146, R146, R155 ;  /* 0x0000009b92927220 */ /* 0x000fe20000400000 */
[----:B------:R-:W-:Y:S01]  /*8dc0*/  F2FP.BF16.F32.PACK_AB R139, RZ, R139 ;  /* 0x0000008bff8b723e */ /* 0x000fe200000010ff */
[----:B------:R-:W-:Y:S01]  /*8dd0*/  @P1 STG.E.U16 desc[UR36][R6.64+0x90], R124 ;  /* 0x0000907c06001986 */ /* 0x000fe2000c101524 */
[C---:B------:R-:W-:Y:S01]  /*8de0*/  ISETP.GT.AND P1, PT, R0.reuse, 0x50, P3 ;  /* 0x000000500000780c */ /* 0x040fe20001f24270 */
[-C--:B------:R-:W-:Y:S01]  /*8df0*/  FMUL R147, R147, R155.reuse ;  /* 0x0000009b93937220 */ /* 0x080fe20000400000 */
[----:B------:R-:W-:Y:S01]  /*8e00*/  F2FP.BF16.F32.PACK_AB R140, RZ, R140 ;  /* 0x0000008cff8c723e */ /* 0x000fe200000010ff */
[----:B------:R-:W-:Y:S01]  /*8e10*/  @P2 STG.E.U16 desc[UR36][R6.64+0x92], R125 ;  /* 0x0000927d06002986 */ /* 0x000fe2000c101524 */
[----:B------:R-:W-:Y:S01]  /*8e20*/  ISETP.GT.AND P2, PT, R0, 0x51, P3 ;  /* 0x000000510000780c */ /* 0x000fe20001f44270 */
        /* <DEDUP_REMOVED lines=16> */
[-C--:B------:R-:W-:Y:S01]  /*8f30*/  FMUL R25, R25, R155.reuse ;  /* 0x0000009b19197220 */ /* 0x080fe20000400000 */
[----:B------:R-:W-:Y:S01]  /*8f40*/  SHF.L.U64.HI R21, R4, 0x8, R5 ;  /* 0x0000000804157819 */ /* 0x000fe20000010205 */
[----:B------:R-:W-:Y:S01]  /*8f50*/  @P5 STG.E.U16 desc[UR36][R12.64+0xa0], R130 ;  /* 0x0000a0820c005986 */ /* 0x000fe2000c101524 */
[----:B------:R-:W-:Y:S01]  /*8f60*/  ISETP.GT.AND P5, PT, R0, 0x58, P0 ;  /* 0x000000580000780c */ /* 0x000fe200007a4270 */
        /* <DEDUP_REMOVED lines=26> */
[----:B------:R-:W-:Y:S01]  /*9110*/  FMUL R32, R32, R155 ;  /* 0x0000009b20207220 */ /* 0x000fe20000400000 */
[----:B------:R-:W-:Y:S01]  /*9120*/  F2FP.BF16.F32.PACK_AB R25, RZ, R25 ;  /* 0x00000019ff19723e */ /* 0x000fe200000010ff */
[-C--:B------:R-:W-:Y:S01]  /*9130*/  FMUL R33, R33, R155.reuse ;  /* 0x0000009b21217220 */ /* 0x080fe20000400000 */
        /* <DEDUP_REMOVED lines=28> */
[----:B------:R-:W-:Y:S01]  /*9300*/  F2FP.BF16.F32.PACK_AB R34, RZ, R34 ;  /* 0x00000022ff22723e */ /* 0x000fe200000010ff */
[----:B------:R-:W-:Y:S01]  /*9310*/  FMUL R42, R42, R155 ;  /* 0x0000009b2a2a7220 */ /* 0x000fe20000400000 */
[----:B------:R-:W-:Y:S01]  /*9320*/  F2FP.BF16.F32.PACK_AB R35, RZ, R35 ;  /* 0x00000023ff23723e */ /* 0x000fe200000010ff */
[----:B------:R-:W-:Y:S01]  /*9330*/  @P4 STG.E.U16 desc[UR36][R12.64+0xd2], R143 ;  /* 0x0000d28f0c004986 */ /* 0x000fe2000c101524 */
[C---:B------:R-:W-:Y:S01]  /*9340*/  ISETP.GT.AND P4, PT, R0.reuse, 0x71, P0 ;  /* 0x000000710000780c */ /* 0x040fe20000784270 */
[----:B------:R-:W-:Y:S01]  /*9350*/  FMUL R43, R43, R155 ;  /* 0x0000009b2b2b7220 */ /* 0x000fe20000400000 */
[----:B------:R-:W-:Y:S01]  /*9360*/  F2FP.BF16.F32.PACK_AB R36, RZ, R36 ;  /* 0x00000024ff24723e */ /* 0x000fe200000010ff */
[----:B------:R-:W-:Y:S01]  /*9370*/  @P5 STG.E.U16 desc[UR36][R6.64+0xe0], R144 ;  /* 0x0000e09006005986 */ /* 0x000fe2000c101524 */
[----:B------:R-:W-:Y:S01]  /*9380*/  ISETP.GT.AND P5, PT, R0, 0x70, P0 ;  /* 0x000000700000780c */ /* 0x000fe200007a4270 */
[----:B------:R-:W-:Y:S01]  /*9390*/  @P1 IMAD.MOV.U32 R4, RZ, RZ, R6 ;  /* 0x000000ffff041224 */ /* 0x000fe200078e0006 */
[----:B------:R-:W-:Y:S01]  /*93a0*/  F2FP.BF16.F32.PACK_AB R37, RZ, R37 ;  /* 0x00000025ff25723e */ /* 0x000fe200000010ff */
[----:B------:R-:W-:Y:S01]  /*93b0*/  @P1 IMAD.MOV.U32 R5, RZ, RZ, R7 ;  /* 0x000000ffff051224 */ /* 0x000fe200078e0007 */
[----:B------:R-:W-:Y:S01]  /*93c0*/  F2FP.BF16.F32.PACK_AB R38, RZ, R38 ;  /* 0x00000026ff26723e */ /* 0x000fe200000010ff */
[----:B------:R-:W-:Y:S01]  /*93d0*/  FMUL R44, R44, R155 ;  /* 0x0000009b2c2c7220 */ /* 0x000fe20000400000 */
[----:B------:R-:W-:Y:S01]  /*93e0*/  F2FP.BF16.F32.PACK_AB R39, RZ, R39 ;  /* 0x00000027ff27723e */ /* 0x000fe200000010ff */
[-C--:B------:R-:W-:Y:S01]  /*93f0*/  FMUL R45, R45, R155.reuse ;  /* 0x0000009b2d2d7220 */ /* 0x080fe20000400000 */
[----:B------:R0:W-:Y:S01]  /*9400*/  @P1 STG.E.U16 desc[UR36][R4.64+0xe2], R145 ;  /* 0x0000e29104001986 */ /* 0x0001e2000c101524 */
[----:B------:R-:W-:Y:S01]  /*9410*/  IADD3 R14, P1, P2, R11, R6, R23 ;  /* 0x000000060b0e7210 */ /* 0x000fe20007a3e017 */
[-C--:B------:R-:W-:Y:S01]  /*9420*/  FMUL R46, R46, R155.reuse ;  /* 0x0000009b2e2e7220 */ /* 0x080fe20000400000 */
[----:B------:R-:W-:Y:S01]  /*9430*/  F2FP.BF16.F32.PACK_AB R40, RZ, R40 ;  /* 0x00000028ff28723e */ /* 0x000fe200000010ff */
[----:B------:R-:W-:Y:S01]  /*9440*/  FMUL R47, R47, R155 ;  /* 0x0000009b2f2f7220 */ /* 0x000fe20000400000 */
[----:B------:R-:W-:Y:S01]  /*9450*/  IADD3.X R15, R9, R7, R21, P1, P2 ;  /* 0x00000007090f7210 */ /* 0x000fe20000fe4415 */
[-C--:B------:R-:W-:Y:S01]  /*9460*/  FMUL R48, R48, R155.reuse ;  /* 0x0000009b30307220 */ /* 0x080fe20000400000 */
[----:B------:R-:W-:Y:S01]  /*9470*/  ISETP.GT.AND P1, PT, R3, 0x80, PT ;  /* 0x000000800300780c */ /* 0x000fe20003f24270 */
[-C--:B------:R-:W-:Y:S01]  /*9480*/  FMUL R49, R49, R155.reuse ;  /* 0x0000009b31317220 */ /* 0x080fe20000400000 */
[----:B------:R-:W-:Y:S01]  /*9490*/  ISETP.GT.AND P2, PT, R3, 0x88, PT ;  /* 0x000000880300780c */ /* 0x000fe20003f44270 */
[----:B------:R-:W-:Y:S01]  /*94a0*/  FMUL R50, R50, R155 ;  /* 0x0000009b32327220 */ /* 0x000fe20000400000 */
[----:B------:R-:W-:Y:S01]  /*94b0*/  F2FP.BF16.F32.PACK_AB R41, RZ, R41 ;  /* 0x00000029ff29723e */ /* 0x000fe200000010ff */
[----:B0-----:R-:W-:Y:S01]  /*94c0*/  @P5 IMAD.MOV.U32 R4, RZ, RZ, R12 ;  /* 0x000000ffff045224 */ /* 0x001fe200078e000c */
[----:B------:R-:W-:Y:S01]  /*94d0*/  F2FP.BF16.F32.PACK_AB R42, RZ, R42 ;  /* 0x0000002aff2a723e */ /* 0x000fe200000010ff */
[----:B------:R-:W-:Y:S01]  /*94e0*/  @P5 IMAD.MOV.U32 R5, RZ, RZ, R13 ;  /* 0x000000ffff055224 */ /* 0x000fe200078e000d */
[----:B------:R-:W-:Y:S01]  /*94f0*/  F2FP.BF16.F32.PACK_AB R43, RZ, R43 ;  /* 0x0000002bff2b723e */ /* 0x000fe200000010ff */
[-C--:B------:R-:W-:Y:S01]  /*9500*/  FMUL R51, R51, R155.reuse ;  /* 0x0000009b33337220 */ /* 0x080fe20000400000 */
[----:B------:R-:W-:Y:S01]  /*9510*/  F2FP.BF16.F32.PACK_AB R44, RZ, R44 ;  /* 0x0000002cff2c723e */ /* 0x000fe200000010ff */
[-C--:B------:R-:W-:Y:S01]  /*9520*/  FMUL R52, R52, R155.reuse ;  /* 0x0000009b34347220 */ /* 0x080fe20000400000 */
[----:B------:R0:W-:Y:S01]  /*9530*/  @P5 STG.E.U16 desc[UR36][R4.64+0xe0], R146 ;  /* 0x0000e09204005986 */ /* 0x0001e2000c101524 */
[C---:B------:R-:W-:Y:S01]  /*9540*/  ISETP.GT.AND P5, PT, R0.reuse, 0x78, P3 ;  /* 0x000000780000780c */ /* 0x040fe20001fa4270 */
[-C--:B------:R-:W-:Y:S01]  /*9550*/  FMUL R53, R53, R155.reuse ;  /* 0x0000009b35357220 */ /* 0x080fe20000400000 */
[C---:B------:R-:W-:Y:S01]  /*9560*/  ISETP.GT.AND P3, PT, R0.reuse, 0x79, P3 ;  /* 0x000000790000780c */ /* 0x040fe20001f64270 */
[----:B------:R-:W-:Y:S01]  /*9570*/  @P4 STG.E.U16 desc[UR36][R12.64+0xe2], R147 ;  /* 0x0000e2930c004986 */ /* 0x000fe2000c101524 */
[----:B------:R-:W-:Y:S01]  /*9580*/  ISETP.GT.AND P4, PT, R0, 0x78, P0 ;  /* 0x000000780000780c */ /* 0x000fe20000784270 */
[-C--:B------:R-:W-:Y:S01]  /*9590*/  FMUL R54, R54, R155.reuse ;  /* 0x0000009b36367220 */ /* 0x080fe20000400000 */
[----:B------:R-:W-:Y:S01]  /*95a0*/  ISETP.GT.AND P0, PT, R0, 0x79, P0 ;  /* 0x000000790000780c */ /* 0x000fe20000704270 */
[----:B------:R-:W-:Y:S01]  /*95b0*/  FMUL R55, R55, R155 ;  /* 0x0000009b37377220 */ /* 0x000fe20000400000 */
[----:B------:R-:W-:Y:S01]  /*95c0*/  F2FP.BF16.F32.PACK_AB R45, RZ, R45 ;  /* 0x0000002dff2d723e */ /* 0x000fe200000010ff */
[-C--:B------:R-:W-:Y:S01]  /*95d0*/  FMUL R56, R56, R155.reuse ;  /* 0x0000009b38387220 */ /* 0x080fe20000400000 */
[----:B------:R-:W-:Y:S01]  /*95e0*/  F2FP.BF16.F32.PACK_AB R46, RZ, R46 ;  /* 0x0000002eff2e723e */ /* 0x000fe200000010ff */
[----:B------:R-:W-:Y:S01]  /*95f0*/  FMUL R57, R57, R155 ;  /* 0x0000009b39397220 */ /* 0x000fe20000400000 */
[----:B------:R-:W-:Y:S01]  /*9600*/  F2FP.BF16.F32.PACK_AB R47, RZ, R47 ;  /* 0x0000002fff2f723e */ /* 0x000fe200000010ff */
[----:B------:R-:W-:Y:S01]  /*9610*/  @P5 STG.E.U16 desc[UR36][R6.64+0xf0], R148 ;  /* 0x0000f09406005986 */ /* 0x000fe2000c101524 */
[----:B0-----:R-:W-:Y:S01]  /*9620*/  IADD3 R4, P5, R23, R6, RZ ;  /* 0x0000000617047210 */ /* 0x001fe20007fbe0ff */
[-C--:B------:R-:W-:Y:S01]  /*9630*/  FMUL R58, R58, R155.reuse ;  /* 0x0000009b3a3a7220 */ /* 0x080fe20000400000 */
[----:B------:R-:W-:Y:S01]  /*9640*/  F2FP.BF16.F32.PACK_AB R48, RZ, R48 ;  /* 0x00000030ff30723e */ /* 0x000fe200000010ff */
[----:B------:R0:W-:Y:S01]  /*9650*/  @P3 STG.E.U16 desc[UR36][R6.64+0xf2], R149 ;  /* 0x0000f29506003986 */ /* 0x0001e2000c101524 */
[C---:B------:R-:W-:Y:S01]  /*9660*/  ISETP.GT.AND P3, PT, R0.reuse, RZ, P1 ;  /* 0x000000ff0000720c */ /* 0x040fe20000f64270 */
[----:B------:R-:W-:Y:S01]  /*9670*/  IMAD.X R5, R21, 0x1, R7, P5 ;  /* 0x0000000115057824 */ /* 0x000fe200028e0607 */
[C---:B------:R-:W-:Y:S01]  /*9680*/  ISETP.GT.AND P5, PT, R0.reuse, RZ, P2 ;  /* 0x000000ff0000720c */ /* 0x040fe200017a4270 */
        /* <DEDUP_REMOVED lines=11> */
[C---:B0-----:R-:W-:Y:S01]  /*9740*/  IADD3 R6, P3, R11.reuse, R4, RZ ;  /* 0x000000040b067210 */ /* 0x041fe20007f7e0ff */
[-C--:B------:R-:W-:Y:S01]  /*9750*/  FMUL R62, R62, R155.reuse ;  /* 0x0000009b3e3e7220 */ /* 0x080fe20000400000 */
[----:B------:R-:W-:Y:S01]  /*9760*/  F2FP.BF16.F32.PACK_AB R52, RZ, R52 ;  /* 0x00000034ff34723e */ /* 0x000fe200000010ff */
[----:B------:R-:W-:Y:S01]  /*9770*/  @P4 STG.E.U16 desc[UR36][R4.64+0x2], R25 ;  /* 0x0000021904004986 */ /* 0x000fe2000c101524 */
[----:B------:R-:W-:Y:S01]  /*9780*/  IADD3 R10, P4, R11, R4, RZ ;  /* 0x000000040b0a7210 */ /* 0x000fe20007f9e0ff */
[--C-:B------:R-:W-:Y:S01]  /*9790*/  IMAD.X R7, R9, 0x1, R5.reuse, P3 ;  /* 0x0000000109077824 */ /* 0x100fe200018e0605 */
[C---:B------:R-:W-:Y:S01]  /*97a0*/  ISETP.GT.AND P3, PT, R0.reuse, 0x9, P2 ;  /* 0x000000090000780c */ /* 0x040fe20001764270 */
[----:B------:R-:W-:Y:S01]  /*97b0*/  FMUL R63, R63, R155 ;  /* 0x0000009b3f3f7220 */ /* 0x000fe20000400000 */
[----:B------:R-:W-:Y:S01]  /*97c0*/  F2FP.BF16.F32.PACK_AB R53, RZ, R53 ;  /* 0x00000035ff35723e */ /* 0x000fe200000010ff */
[----:B------:R-:W-:Y:S01]  /*97d0*/  IMAD.X R11, R9, 0x1, R5, P4 ;  /* 0x00000001090b7824 */ /* 0x000fe200020e0605 */
[----:B------:R-:W-:Y:S01]  /*97e0*/  ISETP.GT.AND P4, PT, R0, 0x8, P1 ;  /* 0x000000080000780c */ /* 0x000fe20000f84270 */
[-C--:B------:R-:W-:Y:S01]  /*97f0*/  FMUL R64, R64, R155.reuse ;  /* 0x0000009b40407220 */ /* 0x080fe20000400000 */
[----:B------:R-:W-:Y:S01]  /*9800*/  F2FP.BF16.F32.PACK_AB R54, RZ, R54 ;  /* 0x00000036ff36723e */ /* 0x000fe200000010ff */
[-C--:B------:R-:W-:Y:S01]  /*9810*/  FMUL R65, R65, R155.reuse ;  /* 0x0000009b41417220 */ /* 0x080fe20000400000 */
        /* <DEDUP_REMOVED lines=13> */
[-C--:B------:R-:W-:Y:S01]  /*98f0*/  FMUL R70, R70, R155.reuse ;  /* 0x0000009b46467220 */ /* 0x080fe20000400000 */
[----:B------:R-:W-:Y:S01]  /*9900*/  @P5 STG.E.U16 desc[UR36][R4.64+0x12], R29 ;  /* 0x0000121d04005986 */ /* 0x000fe2000c101524 */
[C---:B------:R-:W-:Y:S01]  /*9910*/  ISETP.GT.AND P5, PT, R0.reuse, 0x11, P1 ;  /* 0x000000110000780c */ /* 0x040fe20000fa4270 */
[-C--:B------:R-:W-:Y:S01]  /*9920*/  FMUL R71, R71, R155.reuse ;  /* 0x0000009b47477220 */ /* 0x080fe20000400000 */
[----:B------:R-:W-:Y:S01]  /*9930*/  F2FP.BF16.F32.PACK_AB R58, RZ, R58 ;  /* 0x0000003aff3a723e */ /* 0x000fe200000010ff */
[----:B------:R0:W-:Y:S01]  /*9940*/  @P0 STG.E.U16 desc[UR36][R6.64+0x10], R30 ;  /* 0x0000101e06000986 */ /* 0x0001e2000c101524 */
        /* <DEDUP_REMOVED lines=12> */
[----:B------:R-:W-:Y:S01]  /*9a10*/  ISETP.GT.AND P5, PT, R0, 0x19, P1 ;  /* 0x000000190000780c */ /* 0x000fe20000fa4270 */
[--C-:B0-----:R-:W-:Y:S01]  /*9a20*/  @P0 IMAD.MOV.U32 R6, RZ, RZ, R14.reuse ;  /* 0x000000ffff060224 */ /* 0x101fe200078e000e */
[----:B------:R-:W-:Y:S01]  /*9a30*/  F2FP.BF16.F32.PACK_AB R62, RZ, R62 ;  /* 0x0000003eff3e723e */ /* 0x000fe200000010ff */
[--C-:B------:R-:W-:Y:S01]  /*9a40*/  @P0 IMAD.MOV.U32 R7, RZ, RZ, R15.reuse ;  /* 0x000000ffff070224 */ /* 0x100fe200078e000f */
[----:B------:R-:W-:Y:S01]  /*9a50*/  F2FP.BF16.F32.PACK_AB R63, RZ, R63 ;  /* 0x0000003fff3f723e */ /* 0x000fe200000010ff */
[-C--:B------:R-:W-:Y:S01]  /*9a60*/  FMUL R75, R75, R155.reuse ;  /* 0x0000009b4b4b7220 */ /* 0x080fe20000400000 */
[----:B------:R-:W-:Y:S01]  /*9a70*/  F2FP.BF16.F32.PACK_AB R64, RZ, R64 ;  /* 0x00000040ff40723e */ /* 0x000fe200000010ff */
[-C--:B------:R-:W-:Y:S01]  /*9a80*/  FMUL R76, R76, R155.reuse ;  /* 0x0000009b4c4c7220 */ /* 0x080fe20000400000 */
[----:B------:R0:W-:Y:S01]  /*9a90*/  @P0 STG.E.U16 desc[UR36][R6.64+0x20], R34 ;  /* 0x0000202206000986 */ /* 0x0001e2000c101524 */
        /* <DEDUP_REMOVED lines=11> */
[----:B0-----:R-:W-:Y:S01]  /*9b50*/  @P3 IMAD.MOV.U32 R6, RZ, RZ, R14 ;  /* 0x000000ffff063224 */ /* 0x001fe200078e000e */
        /* <DEDUP_REMOVED lines=18> */
[----:B0-----:R-:W-:Y:S01]  /*9c80*/  @P0 IMAD.MOV.U32 R7, RZ, RZ, R15 ;  /* 0x000000ffff070224 */ /* 0x001fe200078e000f */
[----:B------:R-:W-:Y:S01]  /*9c90*/  @P0 MOV R6, R14 ;  /* 0x0000000e00060202 */ /* 0x000fe20000000f00 */
[----:B------:R-:W-:Y:S01]  /*9ca0*/  FMUL R87, R87, R155 ;  /* 0x0000009b57577220 */ /* 0x000fe20000400000 */
[----:B------:R-:W-:-:S02]  /*9cb0*/  F2FP.BF16.F32.PACK_AB R76, RZ, R76 ;  /* 0x0000004cff4c723e */ /* 0x000fc400000010ff */
[----:B------:R-:W-:Y:S01]  /*9cc0*/  F2FP.BF16.F32.PACK_AB R77, RZ, R77 ;  /* 0x0000004dff4d723e */ /* 0x000fe200000010ff */
[----:B------:R0:W-:Y:S01]  /*9cd0*/  @P0 STG.E.U16 desc[UR36][R6.64+0x30], R38 ;  /* 0x0000302606000986 */ /* 0x0001e2000c101524 */
[----:B------:R-:W-:Y:S02]  /*9ce0*/  ISETP.GT.AND P0, PT, R0, 0x20, P2 ;  /* 0x000000200000780c */ /* 0x000fe40001704270 */
[----:B------:R-:W-:Y:S02]  /*9cf0*/  F2FP.BF16.F32.PACK_AB R78, RZ, R78 ;  /* 0x0000004eff4e723e */ /* 0x000fe400000010ff */
[----:B------:R-:W-:Y:S02]  /*9d00*/  F2FP.BF16.F32.PACK_AB R79, RZ, R79 ;  /* 0x0000004fff4f723e */ /* 0x000fe400000010ff */
[----:B------:R-:W-:Y:S02]  /*9d10*/  F2FP.BF16.F32.PACK_AB R80, RZ, R80 ;  /* 0x00000050ff50723e */ /* 0x000fe400000010ff */
[----:B------:R-:W-:-:S02]  /*9d20*/  F2FP.BF16.F32.PACK_AB R81, RZ, R81 ;  /* 0x00000051ff51723e */ /* 0x000fc400000010ff */
[----:B------:R-:W-:Y:S01]  /*9d30*/  F2FP.BF16.F32.PACK_AB R82, RZ, R82 ;  /* 0x00000052ff52723e */ /* 0x000fe200000010ff */
[----:B0-----:R-:W-:Y:S01]  /*9d40*/  @P3 IMAD.MOV.U32 R6, RZ, RZ, R14 ;  /* 0x000000ffff063224 */ /* 0x001fe200078e000e */
[----:B------:R-:W-:Y:S01]  /*9d50*/  F2FP.BF16.F32.PACK_AB R83, RZ, R83 ;  /* 0x00000053ff53723e */ /* 0x000fe200000010ff */
[----:B------:R-:W-:Y:S01]  /*9d60*/  @P3 IMAD.MOV.U32 R7, RZ, RZ, R15 ;  /* 0x000000ffff073224 */ /* 0x000fe200078e000f */
[----:B------:R-:W-:Y:S02]  /*9d70*/  F2FP.BF16.F32.PACK_AB R84, RZ, R84 ;  /* 0x00000054ff54723e */ /* 0x000fe400000010ff */
[----:B------:R-:W-:Y:S02]  /*9d80*/  F2FP.BF16.F32.PACK_AB R85, RZ, R85 ;  /* 0x00000055ff55723e */ /* 0x000fe400000010ff */
[----:B------:R0:W-:Y:S01]  /*9d90*/  @P3 STG.E.U16 desc[UR36][R6.64+0x32], R39 ;  /* 0x0000322706003986 */ /* 0x0001e2000c101524 */
[C---:B------:R-:W-:Y:S02]  /*9da0*/  ISETP.GT.AND P3, PT, R0.reuse, 0x21, P2 ;  /* 0x000000210000780c */ /* 0x040fe40001764270 */
[----:B------:R-:W-:Y:S01]  /*9db0*/  F2FP.BF16.F32.PACK_AB R86, RZ, R86 ;  /* 0x00000056ff56723e */ /* 0x000fe200000010ff */
[----:B------:R-:W-:Y:S01]  /*9dc0*/  @P4 STG.E.U16 desc[UR36][R4.64+0x40], R40 ;  /* 0x0000402804004986 */ /* 0x000fe2000c101524 */
[----:B------:R-:W-:-:S02]  /*9dd0*/  ISETP.GT.AND P4, PT, R0, 0x28, P1 ;  /* 0x000000280000780c */ /* 0x000fc40000f84270 */
[----:B------:R-:W-:Y:S01]  /*9de0*/  F2FP.BF16.F32.PACK_AB R87, RZ, R87 ;  /* 0x00000057ff57723e */ /* 0x000fe200000010ff */
[----:B------:R-:W-:Y:S01]  /*9df0*/  @P5 STG.E.U16 desc[UR36][R4.64+0x42], R41 ;  /* 0x0000422904005986 */ /* 0x000fe2000c101524 */
[----:B------:R-:W-:Y:S01]  /*9e00*/  ISETP.GT.AND P5, PT, R0, 0x29, P1 ;  /* 0x000000290000780c */ /* 0x000fe20000fa4270 */
[----:B0-----:R-:W-:Y:S02]  /*9e10*/  @P0 IMAD.MOV.U32 R6, RZ, RZ, R14 ;  /* 0x000000ffff060224 */ /* 0x001fe400078e000e */
[----:B------:R-:W-:-:S05]  /*9e20*/  @P0 IMAD.MOV.U32 R7, RZ, RZ, R15 ;  /* 0x000000ffff070224 */ /* 0x000fca00078e000f */
[----:B------:R0:W-:Y:S01]  /*9e30*/  @P0 STG.E.U16 desc[UR36][R6.64+0x40], R42 ;  /* 0x0000402a06000986 */ /* 0x0001e2000c101524 */
[----:B------:R-:W-:Y:S01]  /*9e40*/  ISETP.GT.AND P0, PT, R0, 0x28, P2 ;  /* 0x000000280000780c */ /* 0x000fe20001704270 */
[----:B0-----:R-:W-:Y:S02]  /*9e50*/  @P3 IMAD.MOV.U32 R6, RZ, RZ, R14 ;  /* 0x000000ffff063224 */ /* 0x001fe400078e000e */
[----:B------:R-:W-:-:S05]  /*9e60*/  @P3 IMAD.MOV.U32 R7, RZ, RZ, R15 ;  /* 0x000000ffff073224 */ /* 0x000fca00078e000f */
[----:B------:R0:W-:Y:S01]  /*9e70*/  @P3 STG.E.U16 desc[UR36][R6.64+0x42], R43 ;  /* 0x0000422b06003986 */ /* 0x0001e2000c101524 */
[----:B------:R-:W-:-:S03]  /*9e80*/  ISETP.GT.AND P3, PT, R0, 0x29, P2 ;  /* 0x000000290000780c */ /* 0x000fc60001764270 */
[----:B------:R-:W-:Y:S01]  /*9e90*/  @P4 STG.E.U16 desc[UR36][R4.64+0x50], R44 ;  /* 0x0000502c04004986 */ /* 0x000fe2000c101524 */
[----:B------:R-:W-:-:S03]  /*9ea0*/  ISETP.GT.AND P4, PT, R0, 0x30, P1 ;  /* 0x000000300000780c */ /* 0x000fc60000f84270 */
        /* <DEDUP_REMOVED lines=14> */
[----:B0-----:R-:W-:Y:S01]  /*9f90*/  @P0 IMAD.MOV.U32 R6, RZ, RZ, R14 ;  /* 0x000000ffff060224 */ /* 0x001fe200078e000e */
[----:B------:R-:W-:-:S05]  /*9fa0*/  @P0 MOV R7, R15 ;  /* 0x0000000f00070202 */ /* 0x000fca0000000f00 */
        /* <DEDUP_REMOVED lines=37> */
[----:B------:R-:W-:Y:S02]  /*a200*/  ISETP.GT.AND P0, PT, R0, 0x50, P2 ;  /* 0x000000500000780c */ /* 0x000fe40001704270 */
[----:B0-----:R-:W-:Y:S01]  /*a210*/  @P3 MOV R6, R14 ;  /* 0x0000000e00063202 */ /* 0x001fe20000000f00 */
        /* <DEDUP_REMOVED lines=35> */
[----:B0-----:R-:W-:Y:S01]  /*a450*/  @P3 IMAD.MOV.U32 R6, RZ, RZ, R14 ;  /* 0x000000ffff063224 */ /* 0x001fe200078e000e */
[----:B------:R-:W-:-:S05]  /*a460*/  @P3 MOV R7, R15 ;  /* 0x0000000f00073202 */ /* 0x000fca0000000f00 */
        /* <DEDUP_REMOVED lines=13> */
[C---:B------:R-:W-:Y:S02]  /*a540*/  ISETP.GT.AND P3, PT, R0.reuse, 0x78, P1 ;  /* 0x000000780000780c */ /* 0x040fe40000f64270 */
[C---:B------:R-:W-:Y:S01]  /*a550*/  ISETP.GT.AND P1, PT, R0.reuse, 0x79, P1 ;  /* 0x000000790000780c */ /* 0x040fe20000f24270 */
[----:B------:R-:W-:Y:S01]  /*a560*/  @P4 STG.E.U16 desc[UR36][R4.64+0xe0], R80 ;  /* 0x0000e05004004986 */ /* 0x000fe2000c101524 */
[----:B------:R-:W-:-:S03]  /*a570*/  ISETP.GT.AND P4, PT, R0, 0x71, P2 ;  /* 0x000000710000780c */ /* 0x000fc60001784270 */
[----:B------:R-:W-:Y:S01]  /*a580*/  @P5 STG.E.U16 desc[UR36][R4.64+0xe2], R81 ;  /* 0x0000e25104005986 */ /* 0x000fe2000c101524 */
[C---:B------:R-:W-:Y:S02]  /*a590*/  ISETP.GT.AND P5, PT, R0.reuse, 0x78, P2 ;  /* 0x000000780000780c */ /* 0x040fe400017a4270 */
[----:B------:R-:W-:Y:S01]  /*a5a0*/  ISETP.GT.AND P2, PT, R0, 0x79, P2 ;  /* 0x000000790000780c */ /* 0x000fe20001744270 */
[----:B0-----:R-:W-:Y:S02]  /*a5b0*/  @P0 IMAD.MOV.U32 R6, RZ, RZ, R14 ;  /* 0x000000ffff060224 */ /* 0x001fe400078e000e */
[----:B------:R-:W-:-:S05]  /*a5c0*/  @P0 IMAD.MOV.U32 R7, RZ, RZ, R15 ;  /* 0x000000ffff070224 */ /* 0x000fca00078e000f */
[----:B------:R0:W-:Y:S02]  /*a5d0*/  @P0 STG.E.U16 desc[UR36][R6.64+0xe0], R82 ;  /* 0x0000e05206000986 */ /* 0x0001e4000c101524 */
[----:B0-----:R-:W-:Y:S02]  /*a5e0*/  @P4 IMAD.MOV.U32 R6, RZ, RZ, R14 ;  /* 0x000000ffff064224 */ /* 0x001fe400078e000e */
[----:B------:R-:W-:-:S05]  /*a5f0*/  @P4 IMAD.MOV.U32 R7, RZ, RZ, R15 ;  /* 0x000000ffff074224 */ /* 0x000fca00078e000f */
[----:B------:R-:W-:Y:S04]  /*a600*/  @P4 STG.E.U16 desc[UR36][R6.64+0xe2], R83 ;  /* 0x0000e25306004986 */ /* 0x000fe8000c101524 */
[----:B------:R-:W-:Y:S04]  /*a610*/  @P3 STG.E.U16 desc[UR36][R4.64+0xf0], R84 ;  /* 0x0000f05404003986 */ /* 0x000fe8000c101524 */
[----:B------:R0:W-:Y:S02]  /*a620*/  @P1 STG.E.U16 desc[UR36][R4.64+0xf2], R85 ;  /* 0x0000f25504001986 */ /* 0x0001e4000c101524 */
[----:B0-----:R-:W-:-:S02]  /*a630*/  @P5 IMAD.MOV.U32 R4, RZ, RZ, R14 ;  /* 0x000000ffff045224 */ /* 0x001fc400078e000e */
[----:B------:R-:W-:-:S05]  /*a640*/  @P5 IMAD.MOV.U32 R5, RZ, RZ, R15 ;  /* 0x000000ffff055224 */ /* 0x000fca00078e000f */
[----:B------:R0:W-:Y:S04]  /*a650*/  @P5 STG.E.U16 desc[UR36][R4.64+0xf0], R86 ;  /* 0x0000f05604005986 */ /* 0x0001e8000c101524 */
[----:B------:R0:W-:Y:S02]  /*a660*/  @P2 STG.E.U16 desc[UR36][R14.64+0xf2], R87 ;  /* 0x0000f2570e002986 */ /* 0x0001e4000c101524 */
.L_x_287:
[----:B------:R-:W-:Y:S05]  /*a670*/  BSYNC B0 ;  /* 0x0000000000007941 */ /* 0x000fea0003800000 */
.L_x_35:
[----:B------:R-:W-:Y:S01]  /*a680*/  ULDC UR4, c[0x0][0xc] ;  /* 0x0000030000047ab9 */ /* 0x000fe20000000800 */
[----:B------:R-:W-:Y:S01]  /*a690*/  ULDC UR5, c[0x0][0x10] ;  /* 0x0000040000057ab9 */ /* 0x000fe20000000800 */
[----:B0-----:R-:W0:Y:S01]  /*a6a0*/  LDC R3, c[0x0][0x14] ;  /* 0x00000500ff037b82 */ /* 0x001e220000000800 */
[----:B------:R-:W-:Y:S01]  /*a6b0*/  UIMAD.WIDE.U32 UR4, UR4, UR5, URZ ;  /* 0x00000005040472a5 */ /* 0x000fe2000f8e003f */
[----:B------:R-:W-:Y:S01]  /*a6c0*/  PRMT R0, RZ, 0x7610, R0 ;  /* 0x00007610ff007816 */ /* 0x000fe20000000000 */
[----:B-----5:R-:W-:Y:S01]  /*a6d0*/  IMAD.MOV.U32 R154, RZ, RZ, -0x1 ;  /* 0xffffffffff9a7424 */ /* 0x020fe200078e00ff */
[----:B------:R-:W-:-:S03]  /*a6e0*/  MOV R23, 0xffffffff ;  /* 0xffffffff00177802 */ /* 0x000fc60000000f00 */
[----:B0-----:R-:W-:-:S04]  /*a6f0*/  IMAD.WIDE.U32 R16, R3, UR4, R16 ;  /* 0x0000000403107c25 */ /* 0x001fc8000f8e0010 */
[----:B------:R-:W-:Y:S01]  /*a700*/  IMAD R3, R3, UR5, RZ ;  /* 0x0000000503037c24 */ /* 0x000fe2000f8e02ff */
[----:B------:R-:W-:Y:S02]  /*a710*/  ULDC.64 UR4, c[0x0][0x650] ;  /* 0x0001940000047ab9 */ /* 0x000fe40000000a00 */
[----:B------:R-:W-:Y:S01]  /*a720*/  ISETP.GE.U32.AND P0, PT, R16, UR4, PT ;  /* 0x0000000410007c0c */ /* 0x000fe2000bf06070 */
[----:B------:R-:W-:-:S05]  /*a730*/  IMAD.IADD R17, R17, 0x1, R3 ;  /* 0x0000000111117824 */ /* 0x000fca00078e0203 */
[----:B------:R-:W-:-:S13]  /*a740*/  ISETP.GE.U32.AND.EX P0, PT, R17, UR5, PT, P0 ;  /* 0x0000000511007c0c */ /* 0x000fda000bf06100 */
[----:B------:R-:W-:Y:S05]  /*a750*/  @P0 BRA `(.L_x_288) ;  /* 0x0000000400640947 */ /* 0x000fea0003800000 */
[----:B------:R-:W0:Y:S01]  /*a760*/  S2R R12, SR_CTAID.X ;  /* 0x00000000000c7919 */ /* 0x000e220000002500 */
[----:B-12---:R-:W1:Y:S01]  /*a770*/  LDC.64 R10, c[0x0][0x628] ;  /* 0x00018a00ff0a7b82 */ /* 0x006e620000000a00 */
[----:B------:R-:W-:Y:S01]  /*a780*/  ULDC UR4, c[0x0][0x150] ;  /* 0x0000540000047ab9 */ /* 0x000fe20000000800 */
[----:B------:R-:W-:Y:S01]  /*a790*/  IMAD.MOV.U32 R8, RZ, RZ, R16 ;  /* 0x000000ffff087224 */ /* 0x000fe200078e0010 */
[----:B------:R-:W2:Y:S01]  /*a7a0*/  S2R R24, SR_CTAID.Y ;  /* 0x0000000000187919 */ /* 0x000ea20000002600 */
[----:B------:R-:W-:-:S04]  /*a7b0*/  IMAD.MOV.U32 R9, RZ, RZ, R17 ;  /* 0x000000ffff097224 */ /* 0x000fc800078e0011 */
[----:B------:R-:W2:Y:S08]  /*a7c0*/  LDC R21, c[0x0][0x144] ;  /* 0x00005100ff157b82 */ /* 0x000eb00000000800 */
[----:B------:R-:W2:Y:S08]  /*a7d0*/  LDC R0, c[0x0][0x630] ;  /* 0x00018c00ff007b82 */ /* 0x000eb00000000800 */
[----:B------:R-:W2:Y:S01]  /*a7e0*/  LDC.64 R14, c[0x0][0x620] ;  /* 0x00018800ff0e7b82 */ /* 0x000ea20000000a00 */
[----:B-1----:R-:W-:-:S04]  /*a7f0*/  ISETP.NE.U32.AND P0, PT, R10, RZ, PT ;  /* 0x000000ff0a00720c */ /* 0x002fc80003f05070 */
[----:B------:R-:W-:Y:S02]  /*a800*/  ISETP.NE.AND.EX P0, PT, R11, RZ, PT, P0 ;  /* 0x000000ff0b00720c */ /* 0x000fe40003f05300 */
[----:B0-----:R-:W-:-:S05]  /*a810*/  I2FP.F32.U32 R3, R12 ;  /* 0x0000000c00037245 */ /* 0x001fca0000201000 */
[----:B------:R-:W-:-:S04]  /*a820*/  FMUL R3, R3, UR4 ;  /* 0x0000000403037c20 */ /* 0x000fc80008400000 */
[----:B------:R0:W1:Y:S02]  /*a830*/  F2I.U32.TRUNC.NTZ R20, R3 ;  /* 0x0000000300147305 */ /* 0x000064000020f000 */
[----:B------:R-:W-:Y:S05]  /*a840*/  @!P0 BRA `(.L_x_289) ;  /* 0x0000000000288947 */ /* 0x000fea0003800000 */
[----:B0-----:R-:W0:Y:S02]  /*a850*/  LDC R3, c[0x0][0x634] ;  /* 0x00018d00ff037b82 */ /* 0x001e240000000800 */
        /* <DEDUP_REMOVED lines=9> */
.L_x_289:
[----:B------:R-:W5:Y:S01]  /*a8f0*/  LDC.64 R30, c[0x0][0x640] ;  /* 0x00019000ff1e7b82 */ /* 0x000f620000000a00 */
[-CC-:B--2---:R-:W-:Y:S01]  /*a900*/  SHF.R.U64 R23, R8, R0.reuse, R9.reuse ;  /* 0x0000000008177219 */ /* 0x184fe20000001209 */
[----:B-1----:R-:W-:Y:S01]  /*a910*/  IMAD.MOV R20, RZ, RZ, -R20 ;  /* 0x000000ffff147224 */ /* 0x002fe200078e0a14 */
[----:B------:R-:W-:Y:S01]  /*a920*/  SHF.R.U32.HI R0, RZ, R0, R9 ;  /* 0x00000000ff007219 */ /* 0x000fe20000011609 */
[----:B------:R-:W-:Y:S01]  /*a930*/  ULDC UR4, c[0x0][0x154] ;  /* 0x0000550000047ab9 */ /* 0x000fe20000000800 */
[----:B0-----:R-:W-:Y:S01]  /*a940*/  IADD3 R3, P0, RZ, -R23, RZ ;  /* 0x80000017ff037210 */ /* 0x001fe20007f1e0ff */
[----:B------:R-:W-:Y:S02]  /*a950*/  IMAD R26, R21, R20, R12 ;  /* 0x00000014151a7224 */ /* 0x000fe400078e020c */
[----:B------:R-:W0:Y:S01]  /*a960*/  LDC R6, c[0x0][0x618] ;  /* 0x00018600ff067b82 */ /* 0x000e220000000800 */
[----:B------:R-:W-:Y:S02]  /*a970*/  IMAD.MOV.U32 R7, RZ, RZ, 0x1 ;  /* 0x00000001ff077424 */ /* 0x000fe400078e00ff */
[----:B------:R-:W-:-:S04]  /*a980*/  IMAD.X R5, RZ, RZ, ~R0, P0 ;  /* 0x000000ffff057224 */ /* 0x000fc800000e0e00 */
[-C--:B------:R-:W-:Y:S01]  /*a990*/  IMAD R0, R5, R14.reuse, RZ ;  /* 0x0000000e05007224 */ /* 0x080fe200078e02ff */
[----:B------:R-:W1:Y:S01]  /*a9a0*/  LDC R8, c[0x0][0x608] ;  /* 0x00018200ff087b82 */ /* 0x000e620000000800 */
[----:B------:R-:W-:-:S04]  /*a9b0*/  IMAD.WIDE.U32 R4, R3, R14, R16 ;  /* 0x0000000e03047225 */ /* 0x000fc800078e0010 */
[----:B------:R-:W-:Y:S01]  /*a9c0*/  IMAD R3, R3, R15, R0 ;  /* 0x0000000f03037224 */ /* 0x000fe200078e0200 */
[----:B------:R-:W-:Y:S02]  /*a9d0*/  I2FP.F32.U32 R0, R24 ;  /* 0x0000001800007245 */ /* 0x000fe40000201000 */
[----:B------:R-:W2:Y:S01]  /*a9e0*/  LDC R28, c[0x0][0x658] ;  /* 0x00019600ff1c7b82 */ /* 0x000ea20000000800 */
[----:B------:R-:W-:Y:S01]  /*a9f0*/  IMAD.IADD R3, R5, 0x1, R3 ;  /* 0x0000000105037824 */ /* 0x000fe200078e0203 */
[----:B-----5:R-:W-:Y:S01]  /*aa00*/  ISETP.NE.U32.AND P0, PT, R30, RZ, PT ;  /* 0x000000ff1e00720c */ /* 0x020fe20003f05070 */
[----:B------:R-:W-:Y:S01]  /*aa10*/  FMUL R0, R0, UR4 ;  /* 0x0000000400007c20 */ /* 0x000fe20008400000 */
[----:B------:R-:W-:Y:S02]  /*aa20*/  IMAD.MOV.U32 R5, RZ, RZ, -0x1 ;  /* 0xffffffffff057424 */ /* 0x000fe400078e00ff */
[----:B------:R-:W-:Y:S01]  /*aa30*/  ISETP.NE.AND.EX P0, PT, R31, RZ, PT, P0 ;  /* 0x000000ff1f00720c */ /* 0x000fe20003f05300 */
[----:B------:R1:W2:Y:S01]  /*aa40*/  F2I.U32.TRUNC.NTZ R13, R0 ;  /* 0x00000000000d7305 */ /* 0x0002a2000020f000 */
[----:B------:R-:W3:Y:S01]  /*aa50*/  LDC R15, c[0x0][0x148] ;  /* 0x00005200ff0f7b82 */ /* 0x000ee20000000800 */
[----:B0-----:R-:W-:-:S02]  /*aa60*/  SHF.R.U64 R12, R4, R6, R3 ;  /* 0x00000006040c7219 */ /* 0x001fc40000001203 */
[----:B------:R-:W-:-:S05]  /*aa70*/  SHF.R.U32.HI R3, RZ, R6, R3 ;  /* 0x00000006ff037219 */ /* 0x000fca0000011603 */
[----:B------:R-:W0:Y:S01]  /*aa80*/  LDC R20, c[0x0][0x600] ;  /* 0x00018000ff147b82 */ /* 0x000e220000000800 */
[-CC-:B-1----:R-:W-:Y:S02]  /*aa90*/  SHF.R.U64 R10, R12, R8.reuse, R3.reuse ;  /* 0x000000080c0a7219 */ /* 0x182fe40000001203 */
[----:B------:R-:W-:-:S05]  /*aaa0*/  SHF.R.U32.HI R3, RZ, R8, R3 ;  /* 0x00000008ff037219 */ /* 0x000fca0000011603 */
[----:B------:R-:W1:Y:S01]  /*aab0*/  LDC R21, c[0x0][0x648] ;  /* 0x00019200ff157b82 */ /* 0x000e620000000800 */
[-C--:B--2---:R-:W-:Y:S02]  /*aac0*/  SHF.L.U32 R4, R5, R28.reuse, RZ ;  /* 0x0000001c05047219 */ /* 0x084fe400000006ff */
[-CC-:B------:R-:W-:Y:S02]  /*aad0*/  SHF.R.U64 R14, R10, R28.reuse, R3.reuse ;  /* 0x0000001c0a0e7219 */ /* 0x180fe40000001203 */
[----:B------:R-:W-:Y:S02]  /*aae0*/  SHF.R.U32.HI R5, RZ, R28, R3 ;  /* 0x0000001cff057219 */ /* 0x000fe40000011603 */
[----:B------:R-:W-:Y:S01]  /*aaf0*/  LOP3.LUT R153, RZ, R4, RZ, 0x33, !PT ;  /* 0x00000004ff997212 */ /* 0x000fe200078e33ff */
[----:B------:R-:W2:Y:S01]  /*ab00*/  LDC R25, c[0x0][0x638] ;  /* 0x00018e00ff197b82 */ /* 0x000ea20000000800 */
[----:B------:R-:W-:Y:S01]  /*ab10*/  SHF.L.U32 R28, R7, R28, RZ ;  /* 0x0000001c071c7219 */ /* 0x000fe200000006ff */
[----:B------:R-:W-:-:S06]  /*ab20*/  IMAD.MOV.U32 R4, RZ, RZ, R14 ;  /* 0x000000ffff047224 */ /* 0x000fcc00078e000e */
[----:B------:R-:W0:Y:S01]  /*ab30*/  LDC R27, c[0x0][0x610] ;  /* 0x00018400ff1b7b82 */ /* 0x000e220000000800 */
[----:B------:R-:W-:Y:S05]  /*ab40*/  @!P0 BRA `(.L_x_290) ;  /* 0x0000000000288947 */ /* 0x000fea0003800000 */
[----:B------:R-:W5:Y:S02]  /*ab50*/  LDC R3, c[0x0][0x64c] ;  /* 0x00019300ff037b82 */ /* 0x000f640000000800 */
[----:B-----5:R-:W-:-:S05]  /*ab60*/  IADD3 R3, P0, R14, R3, RZ ;  /* 0x000000030e037210 */ /* 0x020fca0007f1e0ff */
[----:B------:R-:W-:-:S04]  /*ab70*/  IMAD.X R11, RZ, RZ, R5, P0 ;  /* 0x000000ffff0b7224 */ /* 0x000fc800000e0605 */
[----:B------:R-:W-:-:S04]  /*ab80*/  IMAD.WIDE.U32 R4, R11, R30, RZ ;  /* 0x0000001e0b047225 */ /* 0x000fc800078e00ff */
[----:B------:R-:W-:-:S04]  /*ab90*/  IMAD.WIDE.U32 R6, P0, R3, R31, R4 ;  /* 0x0000001f03067225 */ /* 0x000fc80007800004 */
[----:B------:R-:W-:Y:S01]  /*aba0*/  IMAD.WIDE.U32 R4, R3, R30, RZ ;  /* 0x0000001e03047225 */ /* 0x000fe200078e00ff */
[----:B------:R-:W-:-:S03]  /*abb0*/  IADD3.X R9, RZ, RZ, RZ, P0, !PT ;  /* 0x000000ffff097210 */ /* 0x000fc600007fe4ff */
[----:B------:R-:W-:Y:S01]  /*abc0*/  IMAD.MOV.U32 R8, RZ, RZ, R7 ;  /* 0x000000ffff087224 */ /* 0x000fe200078e0007 */
[----:B------:R-:W-:-:S05]  /*abd0*/  IADD3 RZ, P0, R5, R6, RZ ;  /* 0x0000000605ff7210 */ /* 0x000fca0007f1e0ff */
[----:B------:R-:W-:-:S08]  /*abe0*/  IMAD.WIDE.U32.X R4, R11, R31, R8, P0 ;  /* 0x0000001f0b047225 */ /* 0x000fd000000e0408 */
.L_x_290:
[----:B------:R-:W-:Y:S01]  /*abf0*/  ISETP.NE.AND P0, PT, R2, 0x1, PT ;  /* 0x000000010200780c */ /* 0x000fe20003f05270 */
[----:B------:R-:W-:Y:S01]  /*ac00*/  IMAD.MOV R13, RZ, RZ, -R13 ;  /* 0x000000ffff0d7224 */ /* 0x000fe200078e0a0d */
[----:B-1----:R-:W-:Y:S01]  /*ac10*/  SHF.R.U64 R0, R4, R21, R5 ;  /* 0x0000001504007219 */ /* 0x002fe20000001205 */
[----:B0-----:R-:W-:Y:S01]  /*ac20*/  VIADD R5, R20, 0xffffffff ;  /* 0xffffffff14057836 */ /* 0x001fe20000000000 */
[----:B------:R-:W-:-:S03]  /*ac30*/  LOP3.LUT R153, R10, R153, RZ, 0xc0, !PT ;  /* 0x000000990a997212 */ /* 0x000fc600078ec0ff */
[----:B------:R-:W-:Y:S01]  /*ac40*/  IMAD.MOV R3, RZ, RZ, -R0 ;  /* 0x000000ffff037224 */ /* 0x000fe200078e0a00 */
[----:B------:R-:W-:Y:S01]  /*ac50*/  LOP3.LUT R5, R12, R5, RZ, 0xc0, !PT ;  /* 0x000000050c057212 */ /* 0x000fe200078ec0ff */
[----:B------:R-:W-:Y:S02]  /*ac60*/  IMAD R153, R28, R0, R153 ;  /* 0x000000001c997224 */ /* 0x000fe400078e0299 */
[----:B--2---:R-:W-:Y:S02]  /*ac70*/  IMAD R0, R3, R25, R14 ;  /* 0x0000001903007224 */ /* 0x004fe400078e020e */
[----:B---3--:R-:W-:Y:S02]  /*ac80*/  @P0 IMAD R26, R15, R13, R24 ;  /* 0x0000000d0f1a0224 */ /* 0x008fe400078e0218 */
[----:B------:R-:W-:Y:S02]  /*ac90*/  IMAD R4, R0, R20, R5 ;  /* 0x0000001400047224 */ /* 0x000fe400078e0205 */
[----:B------:R-:W-:-:S02]  /*aca0*/  IMAD R153, R153, R27, R26 ;  /* 0x0000001b99997224 */ /* 0x000fc400078e021a */
[----:B------:R-:W-:-:S03]  /*acb0*/  IMAD.MOV.U32 R3, RZ, RZ, 0x1 ;  /* 0x00000001ff037424 */ /* 0x000fc600078e00ff */
[----:B------:R-:W-:Y:S02]  /*acc0*/  SEL R154, R4, R153, !P0 ;  /* 0x00000099049a7207 */ /* 0x000fe40004000000 */
[----:B------:R-:W-:Y:S02]  /*acd0*/  PRMT R0, R3, 0x7610, R0 ;  /* 0x0000761003007816 */ /* 0x000fe40000000000 */
[----:B------:R-:W-:-:S07]  /*ace0*/  SEL R153, R153, R4, !P0 ;  /* 0x0000000499997207 */ /* 0x000fce0004000000 */
.L_x_288:
[----:B------:R-:W-:-:S13]  /*acf0*/  LOP3.LUT P0, RZ, R0, 0xff, RZ, 0xc0, !PT ;  /* 0x000000ff00ff7812 */ /* 0x000fda000780c0ff */
[----:B------:R-:W-:Y:S05]  /*ad00*/  @P0 BRA `(.L_x_291) ;  /* 0xffffff6400700947 */ /* 0x000fea000383ffff */
[----:B------:R-:W-:Y:S05]  /*ad10*/  EXIT ;  /* 0x000000000000794d */ /* 0x000fea0003800000 */
.L_x_8:
[----:B0-----:R-:W-:Y:S01]  /*ad20*/  ULDC.64 UR4, c[0x0][0x650] ;  /* 0x0001940000047ab9 */ /* 0x001fe20000000a00 */
        /* <DEDUP_REMOVED lines=20> */
[----:B------:R-:W-:Y:S01]  /*ae70*/  IMAD.WIDE.U32 R8, R13, R14, RZ ;  /* 0x0000000e0d087225 */ /* 0x000fe200078e00ff */
[----:B------:R-:W-:-:S03]  /*ae80*/  MOV R12, R11 ;  /* 0x0000000b000c7202 */ /* 0x000fc60000000f00 */
[----:B------:R-:W-:Y:S01]  /*ae90*/  IMAD.X R13, RZ, RZ, RZ, P0 ;  /* 0x000000ffff0d7224 */ /* 0x000fe200000e06ff */
[----:B------:R-:W-:-:S05]  /*aea0*/  IADD3 RZ, P0, R9, R10, RZ ;  /* 0x0000000a09ff7210 */ /* 0x000fca0007f1e0ff */
[----:B------:R-:W-:-:S08]  /*aeb0*/  IMAD.WIDE.U32.X R12, R21, R15, R12, P0 ;  /* 0x0000000f150c7225 */ /* 0x000fd000000e040c */
.L_x_293:
[----:B------:R-:W0:Y:S01]  /*aec0*/  LDC.64 R28, c[0x0][0x640] ;  /* 0x00019000ff1c7b82 */ /* 0x000e220000000a00 */
[-CC-:B------:R-:W-:Y:S01]  /*aed0*/  SHF.R.U64 R22, R12, R6.reuse, R13.reuse ;  /* 0x000000060c167219 */ /* 0x180fe2000000120d */
[----:B------:R-:W-:Y:S01]  /*aee0*/  IMAD.MOV.U32 R30, RZ, RZ, 0x1 ;  /* 0x00000001ff1e7424 */ /* 0x000fe200078e00ff */
[----:B------:R-:W-:Y:S02]  /*aef0*/  SHF.R.U32.HI R6, RZ, R6, R13 ;  /* 0x00000006ff067219 */ /* 0x000fe4000001160d */
        /* <DEDUP_REMOVED lines=8> */
[----:B------:R-:W-:Y:S01]  /*af80*/  IMAD.IADD R9, R9, 0x1, R11 ;  /* 0x0000000109097824 */ /* 0x000fe200078e020b */
[----:B0-----:R-:W-:-:S04]  /*af90*/  ISETP.NE.U32.AND P0, PT, R28, RZ, PT ;  /* 0x000000ff1c00720c */ /* 0x001fc80003f05070 */
[----:B------:R-:W-:Y:S02]  /*afa0*/  ISETP.NE.AND.EX P0, PT, R29, RZ, PT, P0 ;  /* 0x000000ff1d00720c */ /* 0x000fe40003f05300 */
[----:B------:R-:W0:Y:S01]  /*afb0*/  LDC R20, c[0x0][0x600] ;  /* 0x00018000ff147b82 */ /* 0x000e220000000800 */
[-CC-:B-1----:R-:W-:Y:S01]  /*afc0*/  SHF.R.U64 R14, R8, R10.reuse, R9.reuse ;  /* 0x0000000a080e7219 */ /* 0x182fe20000001209 */
[----:B------:R-:W-:Y:S01]  /*afd0*/  IMAD.MOV.U32 R8, RZ, RZ, -0x1 ;  /* 0xffffffffff087424 */ /* 0x000fe200078e00ff */
[----:B------:R-:W-:-:S05]  /*afe0*/  SHF.R.U32.HI R9, RZ, R10, R9 ;  /* 0x0000000aff097219 */ /* 0x000fca0000011609 */
[----:B------:R-:W1:Y:S01]  /*aff0*/  LDC R26, c[0x0][0x648] ;  /* 0x00019200ff1a7b82 */ /* 0x000e620000000800 */
[-CC-:B--2---:R-:W-:Y:S02]  /*b000*/  SHF.R.U64 R21, R14, R12.reuse, R9.reuse ;  /* 0x0000000c0e157219 */ /* 0x184fe40000001209 */
[----:B------:R-:W-:-:S05]  /*b010*/  SHF.R.U32.HI R6, RZ, R12, R9 ;  /* 0x0000000cff067219 */ /* 0x000fca0000011609 */
[----:B------:R-:W2:Y:S01]  /*b020*/  LDC R27, c[0x0][0x638] ;  /* 0x00018e00ff1b7b82 */ /* 0x000ea20000000800 */
[-C--:B---3--:R-:W-:Y:S02]  /*b030*/  SHF.L.U32 R8, R8, R25.reuse, RZ ;  /* 0x0000001908087219 */ /* 0x088fe400000006ff */
[-CC-:B------:R-:W-:Y:S02]  /*b040*/  SHF.R.U64 R23, R21, R25.reuse, R6.reuse ;  /* 0x0000001915177219 */ /* 0x180fe40000001206 */
[----:B------:R-:W-:Y:S02]  /*b050*/  LOP3.LUT R32, RZ, R8, RZ, 0x33, !PT ;  /* 0x00000008ff207212 */ /* 0x000fe400078e33ff */
[----:B------:R-:W-:Y:S01]  /*b060*/  SHF.R.U32.HI R9, RZ, R25, R6 ;  /* 0x00000019ff097219 */ /* 0x000fe20000011606 */
[----:B------:R-:W3:Y:S01]  /*b070*/  LDC R31, c[0x0][0x610] ;  /* 0x00018400ff1f7b82 */ /* 0x000ee20000000800 */
[----:B------:R-:W-:Y:S01]  /*b080*/  IMAD.MOV.U32 R8, RZ, RZ, R23 ;  /* 0x000000ffff087224 */ /* 0x000fe200078e0017 */
[----:B------:R-:W-:Y:S06]  /*b090*/  @!P0 BRA `(.L_x_294) ;  /* 0x0000000000288947 */ /* 0x000fec0003800000 */
        /* <DEDUP_REMOVED lines=10> */
.L_x_294:
[----:B------:R-:W-:Y:S02]  /*b140*/  ISETP.NE.AND P0, PT, R2, 0x1, PT ;  /* 0x000000010200780c */ /* 0x000fe40003f05270 */
[----:B-1----:R-:W-:Y:S01]  /*b150*/  SHF.R.U64 R6, R8, R26, R9 ;  /* 0x0000001a08067219 */ /* 0x002fe20000001209 */
[----:B0-----:R-:W-:Y:S01]  /*b160*/  VIADD R9, R20, 0xffffffff ;  /* 0xffffffff14097836 */ /* 0x001fe20000000000 */
[----:B------:R-:W-:Y:S02]  /*b170*/  SHF.L.U32 R30, R30, R25, RZ ;  /* 0x000000191e1e7219 */ /* 0x000fe400000006ff */
[----:B------:R-:W-:Y:S01]  /*b180*/  LOP3.LUT R5, R21, R32, RZ, 0xc0, !PT ;  /* 0x0000002015057212 */ /* 0x000fe200078ec0ff */
[----:B------:R-:W-:-:S04]  /*b190*/  IMAD.MOV R8, RZ, RZ, -R6 ;  /* 0x000000ffff087224 */ /* 0x000fc800078e0a06 */
[----:B------:R-:W-:Y:S01]  /*b1a0*/  IMAD R6, R30, R6, R5 ;  /* 0x000000061e067224 */ /* 0x000fe200078e0205 */
[----:B------:R-:W-:Y:S01]  /*b1b0*/  LOP3.LUT R5, R14, R9, RZ, 0xc0, !PT ;  /* 0x000000090e057212 */ /* 0x000fe200078ec0ff */
[----:B------:R-:W-:Y:S02]  /*b1c0*/  @P0 IMAD R3, R7, R24, R4 ;  /* 0x0000001807030224 */ /* 0x000fe400078e0204 */
[----:B--2---:R-:W-:Y:S02]  /*b1d0*/  IMAD R4, R8, R27, R23 ;  /* 0x0000001b08047224 */ /* 0x004fe400078e0217 */
[----:B---3--:R-:W-:Y:S02]  /*b1e0*/  IMAD R3, R6, R31, R3 ;  /* 0x0000001f06037224 */ /* 0x008fe400078e0203 */
[----:B------:R-:W-:Y:S02]  /*b1f0*/  IMAD R4, R4, R20, R5 ;  /* 0x0000001404047224 */ /* 0x000fe400078e0205 */
[----:B------:R-:W-:-:S02]  /*b200*/  IMAD.MOV.U32 R8, RZ, RZ, 0x1 ;  /* 0x00000001ff087424 */ /* 0x000fc400078e00ff */
[----:B------:R-:W-:Y:S01]  /*b210*/  IMAD.MOV.U32 R6, RZ, RZ, R22 ;  /* 0x000000ffff067224 */ /* 0x000fe200078e0016 */
[----:B------:R-:W-:Y:S02]  /*b220*/  SEL R20, R4, R3, !P0 ;  /* 0x0000000304147207 */ /* 0x000fe40004000000 */
[----:B------:R-:W-:-:S07]  /*b230*/  SEL R21, R3, R4, !P0 ;  /* 0x0000000403157207 */ /* 0x000fce0004000000 */
.L_x_292:
[----:B------:R-:W-:-:S08]  /*b240*/  NOP ;  /* 0x0000000000007918 */ /* 0x000fd00000000000 */
[----:B------:R-:W0:-:S00]  /*b250*/  USETMAXREG.DEALLOC.CTAPOOL 0x28 ;  /* 0x00000028000079c8 */ /* 0x000e0000080e0500 */
[----:B0-----:R-:W-:-:S13]  /*b260*/  ISETP.NE.AND P0, PT, R0, RZ, PT ;  /* 0x000000ff0000720c */ /* 0x001fda0003f05270 */
[----:B------:R-:W-:Y:S05]  /*b270*/  @P0 EXIT ;  /* 0x000000000000094d */ /* 0x000fea0003800000 */
[----:B------:R-:W-:Y:S01]  /*b280*/  LOP3.LUT P0, RZ, R8, 0xff, RZ, 0xc0, !PT ;  /* 0x000000ff08ff7812 */ /* 0x000fe2000780c0ff */
[----:B------:R-:W-:Y:S01]  /*b290*/  IMAD.MOV.U32 R3, RZ, RZ, RZ ;  /* 0x000000ffff037224 */ /* 0x000fe200078e00ff */
[----:B------:R-:W-:-:S11]  /*b2a0*/  MOV R0, 0x1 ;  /* 0x0000000100007802 */ /* 0x000fd60000000f00 */
[----:B------:R-:W-:Y:S05]  /*b2b0*/  @!P0 BRA `(.L_x_295) ;  /* 0x0000000c00448947 */ /* 0x000fea0003800000 */
[----:B------:R-:W0:Y:S01]  /*b2c0*/  LDC R0, c[0x0][0x28c] ;  /* 0x0000a300ff007b82 */ /* 0x000e220000000800 */
[----:B------:R-:W1:Y:S01]  /*b2d0*/  S2R R12, SR_CgaCtaId ;  /* 0x00000000000c7919 */ /* 0x000e620000008800 */
[----:B------:R-:W-:Y:S01]  /*b2e0*/  ULDC UR5, c[0x0][0x600] ;  /* 0x0001800000057ab9 */ /* 0x000fe20000000800 */
[----:B------:R-:W-:Y:S01]  /*b2f0*/  ULDC UR4, c[0x0][0xc] ;  /* 0x0000030000047ab9 */ /* 0x000fe20000000800 */
[----:B------:R-:W-:Y:S01]  /*b300*/  UIADD3 UR16, UR5, -0x1, URZ ;  /* 0xffffffff05107890 */ /* 0x000fe2000fffe03f */
[----:B------:R-:W-:Y:S01]  /*b310*/  BSSY B0, `(.L_x_295) ;  /* 0x00000cb000007945 */ /* 0x000fe20003800000 */
[----:B------:R-:W-:Y:S01]  /*b320*/  ULDC UR6, c[0x0][0x658] ;  /* 0x0001960000067ab9 */ /* 0x000fe20000000800 */
[----:B------:R-:W-:Y:S01]  /*b330*/  ULDC UR5, c[0x0][0x10] ;  /* 0x0000040000057ab9 */ /* 0x000fe20000000800 */
[----:B------:R-:W-:Y:S01]  /*b340*/  UMOV UR7, 0xffffffff ;  /* 0xffffffff00077882 */ /* 0x000fe20000000000 */
[----:B------:R-:W-:Y:S01]  /*b350*/  UMOV UR8, 0x1 ;  /* 0x0000000100087882 */ /* 0x000fe20000000000 */
[----:B------:R-:W-:Y:S01]  /*b360*/  UIMAD.WIDE.U32 UR4, UR4, UR5, URZ ;  /* 0x00000005040472a5 */ /* 0x000fe2000f8e003f */
[----:B------:R-:W-:Y:S01]  /*b370*/  IMAD.MOV.U32 R9, RZ, RZ, 0x1 ;  /* 0x00000001ff097424 */ /* 0x000fe200078e00ff */
[----:B------:R-:W-:Y:S01]  /*b380*/  USHF.L.U32 UR7, UR7, UR6, URZ ;  /* 0x0000000607077299 */ /* 0x000fe2000800063f */
[----:B------:R-:W-:Y:S01]  /*b390*/  LOP3.LUT R8, R19, 0x2, RZ, 0xfc, !PT ;  /* 0x0000000213087812 */ /* 0x000fe200078efcff */
[----:B------:R-:W-:-:S02]  /*b3a0*/  USHF.L.U32 UR18, UR8, UR6, URZ ;  /* 0x0000000608127299 */ /* 0x000fc4000800063f */
[----:B------:R-:W-:Y:S01]  /*b3b0*/  ULOP3.LUT UR17, URZ, UR7, URZ, 0x33, !UPT ;  /* 0x000000073f117292 */ /* 0x000fe2000f8e333f */
[----:B------:R-:W-:Y:S01]  /*b3c0*/  ULDC UR6, c[0x0][0x14] ;  /* 0x0000050000067ab9 */ /* 0x000fe20000000800 */
[----:B------:R-:W-:Y:S01]  /*b3d0*/  ULDC.64 UR22, c[0x0][0x198] ;  /* 0x0000660000167ab9 */ /* 0x000fe20000000a00 */
[----:B------:R-:W-:Y:S02]  /*b3e0*/  UIMAD.WIDE.U32 UR20, UR4, UR6, URZ ;  /* 0x00000006041472a5 */ /* 0x000fe4000f8e003f */
[----:B------:R-:W-:Y:S01]  /*b3f0*/  UIMAD UR13, UR5, UR6, URZ ;  /* 0x00000006050d72a4 */ /* 0x000fe2000f8e023f */
[----:B0-----:R-:W-:-:S03]  /*b400*/  VIADD R0, R0, 0x1f ;  /* 0x0000001f00007836 */ /* 0x001fc60000000000 */
[----:B------:R-:W-:Y:S02]  /*b410*/  UIADD3 UR13, UR21, UR13, URZ ;  /* 0x0000000d150d7290 */ /* 0x000fe4000fffe03f */
[----:B------:R-:W-:-:S04]  /*b420*/  SHF.R.S32.HI R3, RZ, 0x1f, R0 ;  /* 0x0000001fff037819 */ /* 0x000fc80000011400 */
[----:B------:R-:W-:Y:S01]  /*b430*/  LEA.HI R10, R3, R0, RZ, 0x5 ;  /* 0x00000000030a7211 */ /* 0x000fe200078f28ff */
[C---:B-1----:R-:W-:Y:S02]  /*b440*/  IMAD.SHL.U32 R11, R12.reuse, 0x40, RZ ;  /* 0x000000400c0b7824 */ /* 0x042fe400078e00ff */
[----:B------:R-:W-:Y:S01]  /*b450*/  IMAD.SHL.U32 R12, R12, 0x800, RZ ;  /* 0x000008000c0c7824 */ /* 0x000fe200078e00ff */
[----:B------:R-:W-:Y:S01]  /*b460*/  SHF.R.S32.HI R10, RZ, 0x5, R10 ;  /* 0x00000005ff0a7819 */ /* 0x000fe2000001140a */
[----:B------:R-:W-:Y:S01]  /*b470*/  IMAD.MOV.U32 R0, RZ, RZ, 0x1 ;  /* 0x00000001ff007424 */ /* 0x000fe200078e00ff */
[----:B------:R-:W-:Y:S01]  /*b480*/  LOP3.LUT R11, R11, 0x40, RZ, 0xc0, !PT ;  /* 0x000000400b0b7812 */ /* 0x000fe200078ec0ff */
[----:B------:R-:W-:Y:S01]  /*b490*/  IMAD.MOV.U32 R3, RZ, RZ, RZ ;  /* 0x000000ffff037224 */ /* 0x000fe200078e00ff */
[----:B------:R-:W-:Y:S01]  /*b4a0*/  LOP3.LUT R12, R12, 0x800, RZ, 0xc0, !PT ;  /* 0x000008000c0c7812 */ /* 0x000fe200078ec0ff */
[----:B------:R-:W-:-:S07]  /*b4b0*/  VIADD R13, R10, 0x1 ;  /* 0x000000010a0d7836 */ /* 0x000fce0000000000 */
.L_x_306:
[----:B------:R-:W-:-:S03]  /*b4c0*/  UMOV UR4, 0xffffffff ;  /* 0xffffffff00047882 */ /* 0x000fc60000000000 */
[----:B------:R-:W-:Y:S05]  /*b4d0*/  BRA.DIV UR4, `(.L_x_296) ;  /* 0x0000001204587947 */ /* 0x000fea000b800000 */
[----:B------:R-:W-:-:S13]  /*b4e0*/  ELECT P6, URZ, PT ;  /* 0x00000000003f782f */ /* 0x000fda00038c0000 */
.L_x_322:
[----:B------:R-:W0:Y:S01]  /*b4f0*/  LDC R4, c[0x0][0x28c] ;  /* 0x0000a300ff047b82 */ /* 0x000e220000000800 */
[----:B------:R-:W-:Y:S01]  /*b500*/  BSSY B1, `(.L_x_297) ;  /* 0x0000038000017945 */ /* 0x000fe20003800000 */
[----:B0-----:R-:W-:-:S13]  /*b510*/  ISETP.LT.OR P6, PT, R4, 0x1, !P6 ;  /* 0x000000010400780c */ /* 0x001fda00077c1670 */
[----:B------:R-:W-:Y:S05]  /*b520*/  @P6 BRA `(.L_x_298) ;  /* 0x0000000000d46947 */ /* 0x000fea0003800000 */
[----:B------:R-:W-:Y:S01]  /*b530*/  IMAD R20, R20, 0x80, R11 ;  /* 0x0000008014147824 */ /* 0x000fe200078e020b */
[----:B------:R-:W-:Y:S01]  /*b540*/  MOV R5, R0 ;  /* 0x0000000000057202 */ /* 0x000fe20000000f00 */
[----:B------:R-:W-:Y:S02]  /*b550*/  IMAD.SHL.U32 R21, R21, 0x100, RZ ;  /* 0x0000010015157824 */ /* 0x000fe400078e00ff */
[----:B------:R-:W-:Y:S02]  /*b560*/  IMAD.MOV.U32 R24, RZ, RZ, RZ ;  /* 0x000000ffff187224 */ /* 0x000fe400078e00ff */
[----:B------:R-:W-:Y:S02]  /*b570*/  IMAD.MOV.U32 R4, RZ, RZ, R13 ;  /* 0x000000ffff047224 */ /* 0x000fe400078e000d */
[----:B------:R-:W-:-:S07]  /*b580*/  IMAD.MOV.U32 R7, RZ, RZ, R3 ;  /* 0x000000ffff077224 */ /* 0x000fce00078e0003 */
.L_x_301:
[----:B------:R-:W0:Y:S01]  /*b590*/  S2R R15, SR_CgaCtaId ;  /* 0x00000000000f7919 */ /* 0x000e220000008800 */
[----:B------:R-:W-:Y:S02]  /*b5a0*/  MOV R14, 0x400 ;  /* 0x00000400000e7802 */ /* 0x000fe40000000f00 */
[----:B------:R-:W-:Y:S02]  /*b5b0*/  LOP3.LUT P1, RZ, R18, 0x7f, RZ, 0xc0, !PT ;  /* 0x0000007f12ff7812 */ /* 0x000fe4000782c0ff */
[----:B0-----:R-:W-:Y:S02]  /*b5c0*/  LEA R22, R15, R14, 0x18 ;  /* 0x0000000e0f167211 */ /* 0x001fe400078ec0ff */
[----:B------:R-:W-:-:S09]  /*b5d0*/  SHF.L.U32 R14, R5, 0x1f, RZ ;  /* 0x0000001f050e7819 */ /* 0x000fd200000006ff */
[----:B------:R-:W0:Y:S01]  /*b5e0*/  @!P1 LDC R15, c[0x0][0x500] ;  /* 0x00014000ff0f9b82 */ /* 0x000e220000000800 */
[----:B------:R-:W-:-:S04]  /*b5f0*/  IMAD R23, R7, 0x8, R22 ;  /* 0x0000000807177824 */ /* 0x000fc800078e0216 */
[----:B------:R-:W1:Y:S02]  /*b600*/  SYNCS.PHASECHK.TRANS64.TRYWAIT P0, [R23+URZ+0x48], R14 ;  /* 0x0000480e170075a7 */ /* 0x000e64000800017f */
[----:B-1----:R-:W-:Y:S05]  /*b610*/  @!P0 BRA `(.L_x_299) ;  /* 0x0000001000288947 */ /* 0x002fea0003800000 */
.L_x_323:
[----:B-1----:R-:W-:Y:S01]  /*b620*/  PRMT R14, R8, 0x9910, RZ ;  /* 0x00009910080e7816 */ /* 0x002fe200000000ff */
[----:B0-----:R0:W-:Y:S03]  /*b630*/  @!P1 SYNCS.ARRIVE.TRANS64 RZ, [R23+URZ], R15 ;  /* 0x0000000f17ff99a7 */ /* 0x0011e6000800003f */
[----:B------:R-:W-:-:S13]  /*b640*/  ISETP.NE.AND P0, PT, R14, 0x2, PT ;  /* 0x000000020e00780c */ /* 0x000fda0003f05270 */
[----:B0-----:R-:W-:Y:S05]  /*b650*/  @P0 BRA `(.L_x_300) ;  /* 0x0000000000040947 */ /* 0x001fea0003800000 */
[----:B------:R-:W-:Y:S01]  /*b660*/  BPT.TRAP 0x1 ;  /* 0x000000040000795c */ /* 0x000fe20000300000 */
.L_x_300:
[----:B------:R-:W-:Y:S01]  /*b670*/  IMAD R14, R7, 0x1000, R12 ;  /* 0x00001000070e7824 */ /* 0x000fe200078e020c */
[----:B------:R-:W-:Y:S01]  /*b680*/  R2UR UR9, R23 ;  /* 0x00000000170972ca */ /* 0x000fe200000e0000 */
[--C-:B------:R-:W-:Y:S01]  /*b690*/  IMAD R15, R7, 0x4000, R22.reuse ;  /* 0x00004000070f7824 */ /* 0x100fe200078e0216 */
[----:B------:R-:W-:Y:S01]  /*b6a0*/  UIADD3 UR4, UP0, UR22, 0xf0, URZ ;  /* 0x000000f016047890 */ /* 0x000fe2000ff1e03f */
[----:B------:R-:W-:Y:S01]  /*b6b0*/  IMAD R14, R14, 0x2, R22 ;  /* 0x000000020e0e7824 */ /* 0x000fe200078e0216 */
[----:B------:R-:W-:Y:S01]  /*b6c0*/  R2UR UR11, R21 ;  /* 0x00000000150b72ca */ /* 0x000fe200000e0000 */
[----:B------:R-:W-:Y:S01]  /*b6d0*/  VIADD R4, R4, 0xffffffff ;  /* 0xffffffff04047836 */ /* 0x000fe20000000000 */
[----:B------:R-:W-:Y:S01]  /*b6e0*/  R2UR UR5, R15 ;  /* 0x000000000f0572ca */ /* 0x000fe200000e0000 */
[----:B------:R-:W-:Y:S01]  /*b6f0*/  UIADD3 UR24, UP1, UR22, 0x1f0, URZ ;  /* 0x000001f016187890 */ /* 0x000fe2000ff3e03f */
[----:B------:R-:W-:Y:S01]  /*b700*/  R2UR UR8, R14 ;  /* 0x000000000e0872ca */ /* 0x000fe200000e0000 */
[----:B------:R-:W-:Y:S01]  /*b710*/  VIADD R7, R7, 0x1 ;  /* 0x0000000107077836 */ /* 0x000fe20000000000 */
[----:B------:R-:W-:Y:S01]  /*b720*/  R2UR UR10, R24 ;  /* 0x00000000180a72ca */ /* 0x000fe200000e0000 */
[----:B------:R-:W-:Y:S01]  /*b730*/  UIADD3.X UR25, URZ, UR23, URZ, UP1, !UPT ;  /* 0x000000173f197290 */ /* 0x000fe20008ffe43f */
[----:B------:R-:W-:Y:S01]  /*b740*/  R2UR UR12, R6 ;  /* 0x00000000060c72ca */ /* 0x000fe200000e0000 */
[----:B------:R-:W-:Y:S01]  /*b750*/  UMOV UR6, 0x0 ;  /* 0x0000000000067882 */ /* 0x000fe20000000000 */
[----:B------:R-:W-:Y:S01]  /*b760*/  R2UR UR19, R20 ;  /* 0x00000000141372ca */ /* 0x000fe200000e0000 */
[----:B------:R-:W-:Y:S01]  /*b770*/  UMOV UR7, 0x10000000 ;  /* 0x1000000000077882 */ /* 0x000fe20000000000 */
[----:B------:R-:W-:Y:S01]  /*b780*/  ISETP.GT.AND P1, PT, R4, 0x1, PT ;  /* 0x000000010400780c */ /* 0x000fe20003f24270 */
[----:B------:R-:W-:Y:S01]  /*b790*/  UMOV UR26, 0x30000 ;  /* 0x00030000001a7882 */ /* 0x000fe20000000000 */
[C---:B------:R-:W-:Y:S01]  /*b7a0*/  ISETP.NE.AND P0, PT, R7.reuse, 0x9, PT ;  /* 0x000000090700780c */ /* 0x040fe20003f05270 */
[----:B------:R-:W-:Y:S01]  /*b7b0*/  UIADD3 UR14, UR5, 0x180, URZ ;  /* 0x00000180050e7890 */ /* 0x000fe2000fffe03f */
[----:B------:R-:W-:Y:S01]  /*b7c0*/  VIADD R24, R24, 0x20 ;  /* 0x0000002018187836 */ /* 0x000fe20000000000 */
[----:B------:R-:W-:Y:S01]  /*b7d0*/  UIADD3.X UR5, URZ, UR23, URZ, UP0, !UPT ;  /* 0x000000173f057290 */ /* 0x000fe200087fe43f */
[----:B------:R-:W-:Y:S01]  /*b7e0*/  SEL R14, RZ, 0x1, P0 ;  /* 0x00000001ff0e7807 */ /* 0x000fe20000000000 */
[----:B------:R-:W-:Y:S01]  /*b7f0*/  UIADD3 UR15, UR8, 0x24180, URZ ;  /* 0x00024180080f7890 */ /* 0x000fe2000fffe03f */
[----:B------:R-:W-:-:S02]  /*b800*/  SEL R7, R7, RZ, P0 ;  /* 0x000000ff07077207 */ /* 0x000fc40000000000 */
[----:B------:R-:W-:Y:S01]  /*b810*/  UMOV UR8, UR14 ;  /* 0x0000000e00087c82 */ /* 0x000fe20008000000 */
[----:B------:R-:W-:-:S03]  /*b820*/  LOP3.LUT R5, R5, R14, RZ, 0x3c, !PT ;  /* 0x0000000e05057212 */ /* 0x000fc600078e3cff */
[----:B------:R0:W-:Y:S02]  /*b830*/  UTMALDG.3D [UR8], [UR4], desc[UR6] ;  /* 0x00000608040075b4 */ /* 0x0001e40008011000 */
[----:B0-----:R-:W-:Y:S01]  /*b840*/  UMOV UR8, UR15 ;  /* 0x0000000f00087c82 */ /* 0x001fe20008000000 */
[----:B------:R-:W-:Y:S02]  /*b850*/  UMOV UR11, UR19 ;  /* 0x00000013000b7c82 */ /* 0x000fe40008000000 */
[----:B------:R0:W-:Y:S02]  /*b860*/  UTMALDG.3D.MULTICAST [UR8], [UR24], UR26, desc[UR6] ;  /* 0x00000608180073b4 */ /* 0x0001e4000801181a */
[----:B0-----:R-:W-:Y:S05]  /*b870*/  @P1 BRA `(.L_x_301) ;  /* 0xfffffffc00441947 */ /* 0x001fea000383ffff */
.L_x_298:
[----:B------:R-:W-:Y:S05]  /*b880*/  BSYNC B1 ;  /* 0x0000000000017941 */ /* 0x000fea0003800000 */
.L_x_297:
[----:B------:R-:W-:Y:S01]  /*b890*/  LOP3.LUT P1, RZ, R9, 0xff, RZ, 0xc0, !PT ;  /* 0x000000ff09ff7812 */ /* 0x000fe2000782c0ff */
[C---:B------:R-:W-:Y:S01]  /*b8a0*/  IMAD.IADD R6, R10.reuse, 0x1, R3 ;  /* 0x000000010a067824 */ /* 0x040fe200078e0203 */
[----:B------:R-:W-:Y:S01]  /*b8b0*/  ULDC.64 UR4, c[0x0][0x650] ;  /* 0x0001940000047ab9 */ /* 0x000fe20000000a00 */
[----:B------:R-:W-:Y:S01]  /*b8c0*/  ISETP.GE.U32.AND P2, PT, R10, 0x9, PT ;  /* 0x000000090a00780c */ /* 0x000fe20003f46070 */
[----:B------:R-:W-:Y:S01]  /*b8d0*/  BSSY B1, `(.L_x_302) ;  /* 0x000006c000017945 */ /* 0x000fe20003800000 */
[----:B------:R-:W-:Y:S01]  /*b8e0*/  IMAD.MOV.U32 R21, RZ, RZ, -0x1 ;  /* 0xffffffffff157424 */ /* 0x000fe200078e00ff */
[----:B------:R-:W-:Y:S01]  /*b8f0*/  ISETP.GT.U32.AND P0, PT, R6, 0x8, PT ;  /* 0x000000080600780c */ /* 0x000fe20003f04070 */
[----:B------:R-:W-:Y:S01]  /*b900*/  IMAD.MOV.U32 R20, RZ, RZ, -0x1 ;  /* 0xffffffffff147424 */ /* 0x000fe200078e00ff */
[----:B------:R-:W-:Y:S02]  /*b910*/  PRMT R9, RZ, 0x7610, R9 ;  /* 0x00007610ff097816 */ /* 0x000fe40000000009 */
[----:B------:R-:W-:-:S03]  /*b920*/  ISETP.LT.U32.AND P0, PT, R10, 0x9, P0 ;  /* 0x000000090a00780c */ /* 0x000fc60000701070 */
[----:B------:R-:W0:Y:S01]  /*b930*/  @P1 S2R R5, SR_CgaCtaId ;  /* 0x0000000000051919 */ /* 0x000e220000008800 */
[----:B------:R-:W-:-:S04]  /*b940*/  @P1 MOV R4, 0x400 ;  /* 0x0000040000041802 */ /* 0x000fc80000000f00 */
[----:B0-----:R-:W-:Y:S01]  /*b950*/  @P1 LEA R3, R5, R4, 0x18 ;  /* 0x0000000405031211 */ /* 0x001fe200078ec0ff */
[----:B------:R-:W-:-:S03]  /*b960*/  IMAD.WIDE.U32 R4, R6, 0x38e38e39, RZ ;  /* 0x38e38e3906047825 */ /* 0x000fc600078e00ff */
[----:B------:R0:W-:Y:S01]  /*b970*/  @P1 SYNCS.ARRIVE.TRANS64.A1T0 RZ, [R3+URZ+0xa8], RZ ;  /* 0x0000a8ff03ff19a7 */ /* 0x0001e2000810003f */
[----:B------:R-:W-:Y:S02]  /*b980*/  IADD3 R16, P1, R16, UR20, RZ ;  /* 0x0000001410107c10 */ /* 0x000fe4000ff3e0ff */
[----:B------:R-:W-:Y:S02]  /*b990*/  SHF.R.U32.HI R5, RZ, 0x1, R5 ;  /* 0x00000001ff057819 */ /* 0x000fe40000011605 */
[----:B------:R-:W-:Y:S02]  /*b9a0*/  IADD3.X R17, R17, UR13, RZ, P1, !PT ;  /* 0x0000000d11117c10 */ /* 0x000fe40008ffe4ff */
[----:B------:R-:W-:Y:S02]  /*b9b0*/  PRMT R4, RZ, 0x7610, R4 ;  /* 0x00007610ff047816 */ /* 0x000fe40000000004 */
[----:B0-----:R-:W-:Y:S02]  /*b9c0*/  SEL R3, RZ, 0x1, !P0 ;  /* 0x00000001ff037807 */ /* 0x001fe40004000000 */
[----:B------:R-:W-:-:S02]  /*b9d0*/  ISETP.GE.U32.AND P0, PT, R16, UR4, PT ;  /* 0x0000000410007c0c */ /* 0x000fc4000bf06070 */
[----:B------:R-:W-:Y:S01]  /*b9e0*/  LOP3.LUT R0, R0, R3, RZ, 0x3c, !PT ;  /* 0x0000000300007212 */ /* 0x000fe200078e3cff */
[----:B------:R-:W-:Y:S01]  /*b9f0*/  IMAD R3, R5, -0x9, R6 ;  /* 0xfffffff705037824 */ /* 0x000fe200078e0206 */
[----:B------:R-:W-:Y:S01]  /*ba00*/  ISETP.GE.U32.AND.EX P0, PT, R17, UR5, PT, P0 ;  /* 0x0000000511007c0c */ /* 0x000fe2000bf06100 */
[----:B------:R-:W-:Y:S01]  /*ba10*/  IMAD.MOV.U32 R6, RZ, RZ, -0x1 ;  /* 0xffffffffff067424 */ /* 0x000fe200078e00ff */
[----:B------:R-:W-:-:S11]  /*ba20*/  @P2 LOP3.LUT R0, R0, 0x1, R5, 0x78, !PT ;  /* 0x0000000100002812 */ /* 0x000fd600078e7805 */
[----:B------:R-:W-:Y:S05]  /*ba30*/  @P0 BRA `(.L_x_303) ;  /* 0x0000000400540947 */ /* 0x000fea0003800000 */
[----:B------:R-:W0:Y:S01]  /*ba40*/  S2R R15, SR_CTAID.X ;  /* 0x00000000000f7919 */ /* 0x000e220000002500 */
[----:B------:R-:W-:Y:S01]  /*ba50*/  ULDC.64 UR4, c[0x0][0x628] ;  /* 0x00018a0000047ab9 */ /* 0x000fe20000000a00 */
[----:B------:R-:W-:Y:S01]  /*ba60*/  ULDC UR7, c[0x0][0x630] ;  /* 0x00018c0000077ab9 */ /* 0x000fe20000000800 */
[----:B------:R-:W-:Y:S01]  /*ba70*/  ISETP.NE.U32.AND P0, PT, RZ, UR4, PT ;  /* 0x00000004ff007c0c */ /* 0x000fe2000bf05070 */
[----:B------:R-:W1:Y:S01]  /*ba80*/  S2R R20, SR_CTAID.Y ;  /* 0x0000000000147919 */ /* 0x000e620000002600 */
[----:B------:R-:W-:Y:S01]  /*ba90*/  ULDC UR8, c[0x0][0x150] ;  /* 0x0000540000087ab9 */ /* 0x000fe20000000800 */
[----:B------:R-:W-:Y:S01]  /*baa0*/  MOV R4, R16 ;  /* 0x0000001000047202 */ /* 0x000fe20000000f00 */
[----:B------:R-:W-:Y:S01]  /*bab0*/  IMAD.MOV.U32 R5, RZ, RZ, R17 ;  /* 0x000000ffff057224 */ /* 0x000fe200078e0011 */
[----:B------:R-:W-:Y:S02]  /*bac0*/  ISETP.NE.AND.EX P0, PT, RZ, UR5, PT, P0 ;  /* 0x00000005ff007c0c */ /* 0x000fe4000bf05300 */
[----:B0-----:R-:W-:-:S11]  /*bad0*/  I2FP.F32.U32 R22, R15 ;  /* 0x0000000f00167245 */ /* 0x001fd60000201000 */
[----:B------:R-:W-:Y:S05]  /*bae0*/  @!P0 BRA `(.L_x_304) ;  /* 0x0000000000288947 */ /* 0x000fea0003800000 */
[----:B------:R-:W-:Y:S02]  /*baf0*/  ULDC UR6, c[0x0][0x634] ;  /* 0x00018d0000067ab9 */ /* 0x000fe40000000800 */
[----:B------:R-:W-:-:S05]  /*bb00*/  IADD3 R5, P0, R16, UR6, RZ ;  /* 0x0000000610057c10 */ /* 0x000fca000ff1e0ff */
[----:B------:R-:W-:-:S04]  /*bb10*/  IMAD.X R21, RZ, RZ, R17, P0 ;  /* 0x000000ffff157224 */ /* 0x000fc800000e0611 */
[----:B------:R-:W-:-:S04]  /*bb20*/  IMAD.WIDE.U32 R6, R21, UR4, RZ ;  /* 0x0000000415067c25 */ /* 0x000fc8000f8e00ff */
[----:B------:R-:W-:-:S04]  /*bb30*/  IMAD.WIDE.U32 R6, P0, R5, UR5, R6 ;  /* 0x0000000505067c25 */ /* 0x000fc8000f800006 */
[----:B------:R-:W-:-:S04]  /*bb40*/  IMAD.WIDE.U32 R4, R5, UR4, RZ ;  /* 0x0000000405047c25 */ /* 0x000fc8000f8e00ff */
[----:B------:R-:W-:Y:S01]  /*bb50*/  IMAD.MOV.U32 R4, RZ, RZ, R7 ;  /* 0x000000ffff047224 */ /* 0x000fe200078e0007 */
[----:B------:R-:W-:Y:S01]  /*bb60*/  IADD3 RZ, P1, R5, R6, RZ ;  /* 0x0000000605ff7210 */ /* 0x000fe20007f3e0ff */
[----:B------:R-:W-:-:S04]  /*bb70*/  IMAD.X R5, RZ, RZ, RZ, P0 ;  /* 0x000000ffff057224 */ /* 0x000fc800000e06ff */
[----:B------:R-:W-:-:S08]  /*bb80*/  IMAD.WIDE.U32.X R4, R21, UR5, R4, P1 ;  /* 0x0000000515047c25 */ /* 0x000fd000088e0404 */
.L_x_304:
[--C-:B------:R-:W-:Y:S01]  /*bb90*/  SHF.R.U64 R14, R4, UR7, R5.reuse ;  /* 0x00000007040e7c19 */ /* 0x100fe20008001205 */
[----:B------:R-:W-:Y:S01]  /*bba0*/  FMUL R22, R22, UR8 ;  /* 0x0000000816167c20 */ /* 0x000fe20008400000 */
[----:B------:R-:W-:Y:S01]  /*bbb0*/  SHF.R.U32.HI R4, RZ, UR7, R5 ;  /* 0x00000007ff047c19 */ /* 0x000fe20008011605 */
[----:B------:R-:W0:Y:S01]  /*bbc0*/  LDC R6, c[0x0][0x144] ;  /* 0x00005100ff067b82 */ /* 0x000e220000000800 */
[----:B------:R-:W-:Y:S01]  /*bbd0*/  IADD3 R5, P0, RZ, -R14, RZ ;  /* 0x8000000eff057210 */ /* 0x000fe20007f1e0ff */
[----:B------:R-:W-:Y:S01]  /*bbe0*/  ULDC UR6, c[0x0][0x154] ;  /* 0x0000550000067ab9 */ /* 0x000fe20000000800 */
[----:B-1----:R-:W-:Y:S01]  /*bbf0*/  I2FP.F32.U32 R7, R20 ;  /* 0x0000001400077245 */ /* 0x002fe20000201000 */
[----:B------:R-:W1:Y:S01]  /*bc00*/  F2I.U32.TRUNC.NTZ R22, R22 ;  /* 0x0000001600167305 */ /* 0x000e62000020f000 */
[----:B------:R-:W-:Y:S01]  /*bc10*/  ULDC.64 UR4, c[0x0][0x620] ;  /* 0x0001880000047ab9 */ /* 0x000fe20000000a00 */
[----:B------:R-:W-:Y:S01]  /*bc20*/  IMAD.X R4, RZ, RZ, ~R4, P0 ;  /* 0x000000ffff047224 */ /* 0x000fe200000e0e04 */
[----:B------:R-:W-:Y:S01]  /*bc30*/  ISETP.NE.AND P2, PT, R2, 0x1, PT ;  /* 0x000000010200780c */ /* 0x000fe20003f45270 */
[----:B------:R-:W-:Y:S01]  /*bc40*/  FMUL R23, R7, UR6 ;  /* 0x0000000607177c20 */ /* 0x000fe20008400000 */
[----:B------:R-:W2:Y:S01]  /*bc50*/  LDC R25, c[0x0][0x148] ;  /* 0x00005200ff197b82 */ /* 0x000ea20000000800 */
[----:B------:R-:W-:Y:S01]  /*bc60*/  IMAD R4, R4, UR4, RZ ;  /* 0x0000000404047c24 */ /* 0x000fe2000f8e02ff */
[----:B------:R-:W-:-:S02]  /*bc70*/  ULDC.64 UR6, c[0x0][0x640] ;  /* 0x0001900000067ab9 */ /* 0x000fc40000000a00 */
[----:B------:R-:W-:Y:S01]  /*bc80*/  ISETP.NE.U32.AND P0, PT, RZ, UR6, PT ;  /* 0x00000006ff007c0c */ /* 0x000fe2000bf05070 */
[----:B------:R-:W3:Y:S01]  /*bc90*/  F2I.U32.TRUNC.NTZ R23, R23 ;  /* 0x0000001700177305 */ /* 0x000ee2000020f000 */
[C---:B------:R-:W-:Y:S02]  /*bca0*/  IMAD R7, R5.reuse, UR5, R4 ;  /* 0x0000000505077c24 */ /* 0x040fe4000f8e0204 */
[----:B------:R-:W-:Y:S01]  /*bcb0*/  IMAD.WIDE.U32 R4, R5, UR4, R16 ;  /* 0x0000000405047c25 */ /* 0x000fe2000f8e0010 */
[----:B------:R-:W-:Y:S01]  /*bcc0*/  ULDC UR4, c[0x0][0x618] ;  /* 0x0001860000047ab9 */ /* 0x000fe20000000800 */
[----:B------:R-:W-:Y:S02]  /*bcd0*/  ISETP.NE.AND.EX P0, PT, RZ, UR7, PT, P0 ;  /* 0x00000007ff007c0c */ /* 0x000fe4000bf05300 */
[----:B------:R-:W-:Y:S02]  /*bce0*/  IMAD.IADD R5, R5, 0x1, R7 ;  /* 0x0000000105057824 */ /* 0x000fe400078e0207 */
[----:B-1----:R-:W-:-:S03]  /*bcf0*/  IMAD.MOV R22, RZ, RZ, -R22 ;  /* 0x000000ffff167224 */ /* 0x002fc600078e0a16 */
[----:B------:R-:W-:Y:S01]  /*bd00*/  SHF.R.U64 R21, R4, UR4, R5 ;  /* 0x0000000404157c19 */ /* 0x000fe20008001205 */
[----:B0-----:R-:W-:Y:S01]  /*bd10*/  IMAD R15, R6, R22, R15 ;  /* 0x00000016060f7224 */ /* 0x001fe200078e020f */
[----:B------:R-:W-:Y:S01]  /*bd20*/  SHF.R.U32.HI R4, RZ, UR4, R5 ;  /* 0x00000004ff047c19 */ /* 0x000fe20008011605 */
[----:B------:R-:W-:Y:S01]  /*bd30*/  ULDC UR4, c[0x0][0x608] ;  /* 0x0001820000047ab9 */ /* 0x000fe20000000800 */
[----:B---3--:R-:W-:Y:S02]  /*bd40*/  IMAD.MOV R6, RZ, RZ, -R23 ;  /* 0x000000ffff067224 */ /* 0x008fe400078e0a17 */
[--C-:B------:R-:W-:Y:S02]  /*bd50*/  SHF.R.U64 R22, R21, UR4, R4.reuse ;  /* 0x0000000415167c19 */ /* 0x100fe40008001204 */
[----:B------:R-:W-:Y:S01]  /*bd60*/  SHF.R.U32.HI R5, RZ, UR4, R4 ;  /* 0x00000004ff057c19 */ /* 0x000fe20008011604 */
[----:B------:R-:W-:Y:S01]  /*bd70*/  ULDC UR4, c[0x0][0x658] ;  /* 0x0001960000047ab9 */ /* 0x000fe20000000800 */
[----:B--2---:R-:W-:-:S02]  /*bd80*/  @P2 IMAD R15, R25, R6, R20 ;  /* 0x00000006190f2224 */ /* 0x004fc400078e0214 */
[--C-:B------:R-:W-:Y:S02]  /*bd90*/  SHF.R.U64 R20, R22, UR4, R5.reuse ;  /* 0x0000000416147c19 */ /* 0x100fe40008001205 */
[----:B------:R-:W-:-:S03]  /*bda0*/  SHF.R.U32.HI R23, RZ, UR4, R5 ;  /* 0x00000004ff177c19 */ /* 0x000fc60008011605 */
[----:B------:R-:W-:Y:S02]  /*bdb0*/  IMAD.MOV.U32 R6, RZ, RZ, R20 ;  /* 0x000000ffff067224 */ /* 0x000fe400078e0014 */
[----:B------:R-:W-:Y:S01]  /*bdc0*/  IMAD.MOV.U32 R5, RZ, RZ, R23 ;  /* 0x000000ffff057224 */ /* 0x000fe200078e0017 */
[----:B------:R-:W-:Y:S06]  /*bdd0*/  @!P0 BRA `(.L_x_305) ;  /* 0x00000000002c8947 */ /* 0x000fec0003800000 */
[----:B------:R-:W-:Y:S02]  /*bde0*/  ULDC UR4, c[0x0][0x64c] ;  /* 0x0001930000047ab9 */ /* 0x000fe40000000800 */
[----:B------:R-:W-:-:S05]  /*bdf0*/  IADD3 R5, P0, R20, UR4, RZ ;  /* 0x0000000414057c10 */ /* 0x000fca000ff1e0ff */
[----:B------:R-:W-:-:S04]  /*be00*/  IMAD.X R23, RZ, RZ, R23, P0 ;  /* 0x000000ffff177224 */ /* 0x000fc800000e0617 */
[----:B------:R-:W-:-:S04]  /*be10*/  IMAD.WIDE.U32 R6, R23, UR6, RZ ;  /* 0x0000000617067c25 */ /* 0x000fc8000f8e00ff */
[----:B------:R-:W-:-:S04]  /*be20*/  IMAD.WIDE.U32 R6, P0, R5, UR7, R6 ;  /* 0x0000000705067c25 */ /* 0x000fc8000f800006 */
[----:B------:R-:W-:Y:S01]  /*be30*/  IMAD.WIDE.U32 R4, R5, UR6, RZ ;  /* 0x0000000605047c25 */ /* 0x000fe2000f8e00ff */
[----:B------:R-:W-:-:S04]  /*be40*/  MOV R4, R7 ;  /* 0x0000000700047202 */ /* 0x000fc80000000f00 */
[----:B------:R-:W-:Y:S01]  /*be50*/  IADD3 RZ, P1, R5, R6, RZ ;  /* 0x0000000605ff7210 */ /* 0x000fe20007f3e0ff */
[----:B------:R-:W-:-:S04]  /*be60*/  IMAD.X R5, RZ, RZ, RZ, P0 ;  /* 0x000000ffff057224 */ /* 0x000fc800000e06ff */
[----:B------:R-:W-:-:S04]  /*be70*/  IMAD.WIDE.U32.X R4, R23, UR7, R4, P1 ;  /* 0x0000000717047c25 */ /* 0x000fc800088e0404 */
[----:B------:R-:W-:-:S07]  /*be80*/  IMAD.MOV.U32 R6, RZ, RZ, R4 ;  /* 0x000000ffff067224 */ /* 0x000fce00078e0004 */
.L_x_305:
[----:B------:R-:W-:Y:S01]  /*be90*/  ULDC UR4, c[0x0][0x648] ;  /* 0x0001920000047ab9 */ /* 0x000fe20000000800 */
[----:B------:R-:W-:Y:S01]  /*bea0*/  LOP3.LUT R4, R22, UR17, RZ, 0xc0, !PT ;  /* 0x0000001116047c12 */ /* 0x000fe2000f8ec0ff */
[----:B------:R-:W-:Y:S01]  /*beb0*/  ULDC UR5, c[0x0][0x610] ;  /* 0x0001840000057ab9 */ /* 0x000fe20000000800 */
[----:B------:R-:W-:Y:S01]  /*bec0*/  SHF.R.U64 R5, R6, UR4, R5 ;  /* 0x0000000406057c19 */ /* 0x000fe20008001205 */
[----:B------:R-:W-:Y:S01]  /*bed0*/  ULDC UR4, c[0x0][0x638] ;  /* 0x00018e0000047ab9 */ /* 0x000fe20000000800 */
[----:B------:R-:W-:-:S03]  /*bee0*/  LOP3.LUT R21, R21, UR16, RZ, 0xc0, !PT ;  /* 0x0000001015157c12 */ /* 0x000fc6000f8ec0ff */
[----:B------:R-:W-:Y:S02]  /*bef0*/  IMAD.MOV R7, RZ, RZ, -R5 ;  /* 0x000000ffff077224 */ /* 0x000fe400078e0a05 */
[----:B------:R-:W-:Y:S02]  /*bf00*/  IMAD R4, R5, UR18, R4 ;  /* 0x0000001205047c24 */ /* 0x000fe4000f8e0204 */
[----:B------:R-:W-:Y:S01]  /*bf10*/  IMAD R20, R7, UR4, R20 ;  /* 0x0000000407147c24 */ /* 0x000fe2000f8e0214 */
[----:B------:R-:W-:Y:S01]  /*bf20*/  ULDC UR4, c[0x0][0x600] ;  /* 0x0001800000047ab9 */ /* 0x000fe20000000800 */
[----:B------:R-:W-:Y:S02]  /*bf30*/  IMAD R15, R4, UR5, R15 ;  /* 0x00000005040f7c24 */ /* 0x000fe4000f8e020f */
[----:B------:R-:W-:Y:S02]  /*bf40*/  IMAD R6, R20, UR4, R21 ;  /* 0x0000000414067c24 */ /* 0x000fe4000f8e0215 */
[----:B------:R-:W-:-:S03]  /*bf50*/  IMAD.MOV.U32 R4, RZ, RZ, 0x1 ;  /* 0x00000001ff047424 */ /* 0x000fc600078e00ff */
[----:B------:R-:W-:Y:S02]  /*bf60*/  SEL R20, R6, R15, !P2 ;  /* 0x0000000f06147207 */ /* 0x000fe40005000000 */
[----:B------:R-:W-:Y:S01]  /*bf70*/  SEL R21, R15, R6, !P2 ;  /* 0x000000060f157207 */ /* 0x000fe20005000000 */
[----:B------:R-:W-:-:S07]  /*bf80*/  IMAD.MOV.U32 R6, RZ, RZ, R14 ;  /* 0x000000ffff067224 */ /* 0x000fce00078e000e */
.L_x_303:
[----:B------:R-:W-:Y:S05]  /*bf90*/  BSYNC B1 ;  /* 0x0000000000017941 */ /* 0x000fea0003800000 */
.L_x_302:
[----:B------:R-:W-:-:S13]  /*bfa0*/  LOP3.LUT P0, RZ, R4, 0xff, RZ, 0xc0, !PT ;  /* 0x000000ff04ff7812 */ /* 0x000fda000780c0ff */
[----:B------:R-:W-:Y:S05]  /*bfb0*/  @P0 BRA `(.L_x_306) ;  /* 0xfffffff400400947 */ /* 0x000fea000383ffff */
[----:B------:R-:W-:Y:S05]  /*bfc0*/  BSYNC B0 ;  /* 0x0000000000007941 */ /* 0x000fea0003800000 */
.L_x_295:
[----:B------:R-:W-:-:S03]  /*bfd0*/  UMOV UR4, 0xffffffff ;  /* 0xffffffff00047882 */ /* 0x000fc60000000000 */
[----:B------:R-:W-:Y:S05]  /*bfe0*/  BRA.DIV UR4, `(.L_x_307) ;  /* 0x0000000604c87947 */ /* 0x000fea000b800000 */
[----:B------:R-:W-:-:S13]  /*bff0*/  ELECT P6, URZ, PT ;  /* 0x00000000003f782f */ /* 0x000fda00038c0000 */
.L_x_326:
[----:B------:R-:W-:Y:S04]  /*c000*/  BSSY B0, `(.L_x_308) ;  /* 0x0000058000007945 */ /* 0x000fe80003800000 */
[----:B------:R-:W-:Y:S05]  /*c010*/  @!P6 BRA `(.L_x_309) ;  /* 0x000000040058e947 */ /* 0x000fea0003800000 */
[----:B------:R-:W-:-:S04]  /*c020*/  LOP3.LUT R19, R19, 0x2, RZ, 0xfc, !PT ;  /* 0x0000000213137812 */ /* 0x000fc800078efcff */
[----:B------:R-:W-:-:S13]  /*c030*/  ISETP.NE.AND P0, PT, R19, 0x3, PT ;  /* 0x000000031300780c */ /* 0x000fda0003f05270 */
[----:B------:R-:W-:Y:S05]  /*c040*/  @!P0 BRA `(.L_x_310) ;  /* 0x0000000000048947 */ /* 0x000fea0003800000 */
[----:B------:R-:W-:Y:S01]  /*c050*/  BPT.TRAP 0x1 ;  /* 0x000000040000795c */ /* 0x000fe20000300000 */
.L_x_310:
[----:B------:R-:W0:Y:S01]  /*c060*/  S2R R5, SR_CgaCtaId ;  /* 0x0000000000057919 */ /* 0x000e220000008800 */
[----:B------:R-:W-:Y:S02]  /*c070*/  MOV R2, 0x400 ;  /* 0x0000040000027802 */ /* 0x000fe40000000f00 */
[----:B------:R-:W-:Y:S02]  /*c080*/  SHF.L.U32 R4, R0, 0x1f, RZ ;  /* 0x0000001f00047819 */ /* 0x000fe400000006ff */
[----:B0-----:R-:W-:-:S05]  /*c090*/  LEA R2, R5, R2, 0x18 ;  /* 0x0000000205027211 */ /* 0x001fca00078ec0ff */
[----:B------:R-:W-:-:S04]  /*c0a0*/  VIADD R2, R2, 0x48 ;  /* 0x0000004802027836 */ /* 0x000fc80000000000 */
[C---:B------:R-:W-:Y:S02]  /*c0b0*/  IMAD R7, R3.reuse, 0x8, R2 ;  /* 0x0000000803077824 */ /* 0x040fe400078e0202 */
[----:B------:R-:W-:Y:S02]  /*c0c0*/  VIADD R3, R3, 0x1 ;  /* 0x0000000103037836 */ /* 0x000fe40000000000 */
[----:B------:R-:W0:Y:S03]  /*c0d0*/  SYNCS.PHASECHK.TRANS64.TRYWAIT P0, [R7+URZ], R4 ;  /* 0x00000004070075a7 */ /* 0x000e26000800017f */
[----:B------:R-:W-:-:S04]  /*c0e0*/  ISETP.NE.AND P1, PT, R3, 0x9, PT ;  /* 0x000000090300780c */ /* 0x000fc80003f25270 */
[----:B------:R-:W-:Y:S02]  /*c0f0*/  SEL R5, RZ, 0x1, P1 ;  /* 0x00000001ff057807 */ /* 0x000fe40000800000 */
[----:B------:R-:W-:Y:S02]  /*c100*/  SEL R3, R3, RZ, P1 ;  /* 0x000000ff03037207 */ /* 0x000fe40000800000 */
[----:B------:R-:W-:-:S03]  /*c110*/  LOP3.LUT R6, R0, R5, RZ, 0x3c, !PT ;  /* 0x0000000500067212 */ /* 0x000fc600078e3cff */
[----:B------:R-:W-:Y:S01]  /*c120*/  IMAD R8, R3, 0x8, R2 ;  /* 0x0000000803087824 */ /* 0x000fe200078e0202 */
[----:B------:R-:W-:Y:S01]  /*c130*/  SHF.L.U32 R5, R6, 0x1f, RZ ;  /* 0x0000001f06057819 */ /* 0x000fe200000006ff */
[----:B0-----:R-:W-:Y:S06]  /*c140*/  @!P0 BRA `(.L_x_311) ;  /* 0x0000000400908947 */ /* 0x001fec0003800000 */
.L_x_327:
[----:B------:R-:W1:Y:S01]  /*c150*/  SYNCS.PHASECHK.TRANS64.TRYWAIT P0, [R8+URZ], R5 ;  /* 0x00000005080075a7 */ /* 0x000e62000800017f */
[----:B------:R-:W-:-:S05]  /*c160*/  VIADD R0, R3, 0x1 ;  /* 0x0000000103007836 */ /* 0x000fca0000000000 */
[----:B------:R-:W-:-:S04]  /*c170*/  ISETP.NE.AND P1, PT, R0, 0x9, PT ;  /* 0x000000090000780c */ /* 0x000fc80003f25270 */
[----:B------:R-:W-:Y:S02]  /*c180*/  SEL R3, RZ, 0x1, P1 ;  /* 0x00000001ff037807 */ /* 0x000fe40000800000 */
[----:B0-----:R-:W-:Y:S02]  /*c190*/  SEL R7, R0, RZ, P1 ;  /* 0x000000ff00077207 */ /* 0x001fe40000800000 */
[----:B------:R-:W-:-:S03]  /*c1a0*/  LOP3.LUT R6, R6, R3, RZ, 0x3c, !PT ;  /* 0x0000000306067212 */ /* 0x000fc600078e3cff */
[----:B------:R-:W-:Y:S01]  /*c1b0*/  IMAD R9, R7, 0x8, R2 ;  /* 0x0000000807097824 */ /* 0x000fe200078e0202 */
[----:B------:R-:W-:Y:S01]  /*c1c0*/  SHF.L.U32 R4, R6, 0x1f, RZ ;  /* 0x0000001f06047819 */ /* 0x000fe200000006ff */
[----:B-1----:R-:W-:Y:S06]  /*c1d0*/  @!P0 BRA `(.L_x_312) ;  /* 0x0000000400808947 */ /* 0x002fec0003800000 */
.L_x_328:
[----:B------:R-:W1:Y:S01]  /*c1e0*/  SYNCS.PHASECHK.TRANS64.TRYWAIT P0, [R9+URZ], R4 ;  /* 0x00000004090075a7 */ /* 0x000e62000800017f */
[----:B------:R-:W-:-:S05]  /*c1f0*/  VIADD R0, R7, 0x1 ;  /* 0x0000000107007836 */ /* 0x000fca0000000000 */
[----:B------:R-:W-:-:S04]  /*c200*/  ISETP.NE.AND P1, PT, R0, 0x9, PT ;  /* 0x000000090000780c */ /* 0x000fc80003f25270 */
[----:B------:R-:W-:Y:S02]  /*c210*/  SEL R3, RZ, 0x1, P1 ;  /* 0x00000001ff037807 */ /* 0x000fe40000800000 */
[----:B------:R-:W-:Y:S02]  /*c220*/  SEL R7, R0, RZ, P1 ;  /* 0x000000ff00077207 */ /* 0x000fe40000800000 */
[----:B------:R-:W-:-:S03]  /*c230*/  LOP3.LUT R6, R6, R3, RZ, 0x3c, !PT ;  /* 0x0000000306067212 */ /* 0x000fc600078e3cff */
[----:B0-----:R-:W-:Y:S01]  /*c240*/  IMAD R8, R7, 0x8, R2 ;  /* 0x0000000807087824 */ /* 0x001fe200078e0202 */
[----:B------:R-:W-:Y:S01]  /*c250*/  SHF.L.U32 R5, R6, 0x1f, RZ ;  /* 0x0000001f06057819 */ /* 0x000fe200000006ff */
[----:B-1----:R-:W-:Y:S06]  /*c260*/  @!P0 BRA `(.L_x_313) ;  /* 0x0000000400708947 */ /* 0x002fec0003800000 */
.L_x_329:
[----:B------:R-:W1:Y:S01]  /*c270*/  SYNCS.PHASECHK.TRANS64.TRYWAIT P0, [R8+URZ], R5 ;  /* 0x00000005080075a7 */ /* 0x000e62000800017f */
[----:B------:R-:W-:-:S04]  /*c280*/  IADD3 R0, R7, 0x1, RZ ;  /* 0x0000000107007810 */ /* 0x000fc80007ffe0ff */
[----:B------:R-:W-:-:S04]  /*c290*/  ISETP.NE.AND P1, PT, R0, 0x9, PT ;  /* 0x000000090000780c */ /* 0x000fc80003f25270 */
[----:B------:R-:W-:Y:S02]  /*c2a0*/  SEL R3, RZ, 0x1, P1 ;  /* 0x00000001ff037807 */ /* 0x000fe40000800000 */
[----:B------:R-:W-:Y:S02]  /*c2b0*/  SEL R7, R0, RZ, P1 ;  /* 0x000000ff00077207 */ /* 0x000fe40000800000 */
[----:B------:R-:W-:-:S03]  /*c2c0*/  LOP3.LUT R6, R6, R3, RZ, 0x3c, !PT ;  /* 0x0000000306067212 */ /* 0x000fc600078e3cff */
[----:B0-----:R-:W-:Y:S01]  /*c2d0*/  IMAD R9, R7, 0x8, R2 ;  /* 0x0000000807097824 */ /* 0x001fe200078e0202 */
[----:B------:R-:W-:Y:S01]  /*c2e0*/  SHF.L.U32 R4, R6, 0x1f, RZ ;  /* 0x0000001f06047819 */ /* 0x000fe200000006ff */
[----:B-1----:R-:W-:Y:S06]  /*c2f0*/  @!P0 BRA `(.L_x_314) ;  /* 0x0000000400608947 */ /* 0x002fec0003800000 */
.L_x_330:
        /* <DEDUP_REMOVED lines=9> */
.L_x_331:
        /* <DEDUP_REMOVED lines=9> */
.L_x_332:
[----:B------:R-:W1:Y:S01]  /*c420*/  SYNCS.PHASECHK.TRANS64.TRYWAIT P0, [R9+URZ], R4 ;  /* 0x00000004090075a7 */ /* 0x000e62000800017f */
[----:B------:R-:W-:-:S05]  /*c430*/  VIADD R0, R7, 0x1 ;  /* 0x0000000107007836 */ /* 0x000fca0000000000 */
[----:B------:R-:W-:-:S04]  /*c440*/  ISETP.NE.AND P1, PT, R0, 0x9, PT ;  /* 0x000000090000780c */ /* 0x000fc80003f25270 */
[----:B------:R-:W-:Y:S02]  /*c450*/  SEL R3, RZ, 0x1, P1 ;  /* 0x00000001ff037807 */ /* 0x000fe40000800000 */
[----:B------:R-:W-:Y:S02]  /*c460*/  SEL R7, R0, RZ, P1 ;  /* 0x000000ff00077207 */ /* 0x000fe40000800000 */
[----:B------:R-:W-:-:S03]  /*c470*/  LOP3.LUT R11, R6, R3, RZ, 0x3c, !PT ;  /* 0x00000003060b7212 */ /* 0x000fc600078e3cff */
[----:B------:R-:W-:Y:S01]  /*c480*/  IMAD R6, R7, 0x8, R2 ;  /* 0x0000000807067824 */ /* 0x000fe200078e0202 */
[----:B0-----:R-:W-:Y:S01]  /*c490*/  SHF.L.U32 R5, R11, 0x1f, RZ ;  /* 0x0000001f0b057819 */ /* 0x001fe200000006ff */
[----:B-1----:R-:W-:Y:S06]  /*c4a0*/  @!P0 BRA `(.L_x_317) ;  /* 0x0000000400308947 */ /* 0x002fec0003800000 */
.L_x_333:
[----:B------:R-:W1:Y:S01]  /*c4b0*/  SYNCS.PHASECHK.TRANS64.TRYWAIT P0, [R6+URZ], R5 ;  /* 0x00000005060075a7 */ /* 0x000e62000800017f */
[----:B------:R-:W-:-:S05]  /*c4c0*/  VIADD R0, R7, 0x1 ;  /* 0x0000000107007836 */ /* 0x000fca0000000000 */
[----:B------:R-:W-:-:S04]  /*c4d0*/  ISETP.NE.AND P1, PT, R0, 0x9, PT ;  /* 0x000000090000780c */ /* 0x000fc80003f25270 */
[----:B0-----:R-:W-:Y:S02]  /*c4e0*/  SEL R4, RZ, 0x1, P1 ;  /* 0x00000001ff047807 */ /* 0x001fe40000800000 */
[----:B------:R-:W-:Y:S02]  /*c4f0*/  SEL R3, R0, RZ, P1 ;  /* 0x000000ff00037207 */ /* 0x000fe40000800000 */
[----:B------:R-:W-:Y:S01]  /*c500*/  LOP3.LUT R0, R11, R4, RZ, 0x3c, !PT ;  /* 0x000000040b007212 */ /* 0x000fe200078e3cff */
[----:B-1----:R-:W-:Y:S06]  /*c510*/  @!P0 BRA `(.L_x_318) ;  /* 0x0000000400288947 */ /* 0x002fec0003800000 */
.L_x_334:
[----:B------:R-:W-:Y:S01]  /*c520*/  IMAD R3, R3, 0x8, R2 ;  /* 0x0000000803037824 */ /* 0x000fe200078e0202 */
[----:B------:R-:W-:-:S07]  /*c530*/  SHF.L.U32 R0, R0, 0x1f, RZ ;  /* 0x0000001f00007819 */ /* 0x000fce00000006ff */
.L_x_319:
[----:B-1----:R1:W2:Y:S02]  /*c540*/  SYNCS.PHASECHK.TRANS64.TRYWAIT P0, [R3+URZ], R0 ;  /* 0x00000000030075a7 */ /* 0x0022a4000800017f */
[----:B--2---:R-:W-:Y:S05]  /*c550*/  @!P0 NANOSLEEP.SYNCS 0x989680 ;  /* 0x009896800000895d */ /* 0x004fea0003900000 */
[----:B------:R-:W2:Y:S02]  /*c560*/  @!P0 SYNCS.PHASECHK.TRANS64 P0, [R3+URZ], R0 ;  /* 0x00000000030085a7 */ /* 0x000ea4000800007f */
[----:B--2---:R-:W-:Y:S05]  /*c570*/  @!P0 BRA `(.L_x_319) ;  /* 0xfffffffc00f08947 */ /* 0x004fea000383ffff */
.L_x_309:
[----:B------:R-:W-:Y:S05]  /*c580*/  BSYNC B0 ;  /* 0x0000000000007941 */ /* 0x000fea0003800000 */
.L_x_308:
[----:B------:R-:W-:Y:S05]  /*c590*/  EXIT ;  /* 0x000000000000794d */ /* 0x000fea0003800000 */
.L_x_22:
[----:B----4-:R4:W0:Y:S02]  /*c5a0*/  SYNCS.PHASECHK.TRANS64.TRYWAIT P1, [R3+URZ], R0 ;  /* 0x00000000030075a7 */ /* 0x010824000802017f */
[----:B0-----:R-:W-:Y:S05]  /*c5b0*/  @!P1 NANOSLEEP.SYNCS 0x989680 ;  /* 0x009896800000995d */ /* 0x001fea0003900000 */
[----:B------:R-:W0:Y:S02]  /*c5c0*/  @!P1 SYNCS.PHASECHK.TRANS64 P1, [R3+URZ], R0 ;  /* 0x00000000030095a7 */ /* 0x000e24000802007f */
[----:B0-----:R-:W-:Y:S05]  /*c5d0*/  @!P1 BRA `(.L_x_22) ;  /* 0xfffffffc00f09947 */ /* 0x001fea000383ffff */
[----:B------:R-:W-:Y:S05]  /*c5e0*/  BRA `(.L_x_21) ;  /* 0xffffff5000007947 */ /* 0x000fea000383ffff */
.L_x_27:
[----:B-1----:R1:W3:Y:S02]  /*c5f0*/  SYNCS.PHASECHK.TRANS64.TRYWAIT P1, [R5+URZ], R4 ;  /* 0x00000004050075a7 */ /* 0x0022e4000802017f */
[----:B---3--:R-:W-:Y:S05]  /*c600*/  @!P1 NANOSLEEP.SYNCS 0x989680 ;  /* 0x009896800000995d */ /* 0x008fea0003900000 */
[----:B------:R-:W3:Y:S02]  /*c610*/  @!P1 SYNCS.PHASECHK.TRANS64 P1, [R5+URZ], R4 ;  /* 0x00000004050095a7 */ /* 0x000ee4000802007f */
[----:B---3--:R-:W-:Y:S05]  /*c620*/  @!P1 BRA `(.L_x_27) ;  /* 0xfffffffc00f09947 */ /* 0x008fea000383ffff */
[----:B------:R-:W-:Y:S05]  /*c630*/  BRA `(.L_x_26) ;  /* 0xffffff5000e07947 */ /* 0x000fea000383ffff */
.L_x_296:
[----:B------:R-:W-:Y:S01]  /*c640*/  BSSY B1, `(.L_x_320) ;  /* 0x0000006000017945 */ /* 0x000fe20003800000 */
[----:B------:R-:W-:-:S07]  /*c650*/  IMAD.MOV.U32 R15, RZ, RZ, -0x1 ;  /* 0xffffffffff0f7424 */ /* 0x000fce00078e00ff */
[----:B------:R-:W-:Y:S05]  /*c660*/  WARPSYNC.COLLECTIVE R15, `(.L_x_321) ;  /* 0x000000000f0c7348 */ /* 0x000fea0003c00000 */
[----:B------:R-:W-:Y:S02]  /*c670*/  ELECT P6, UR62, PT ;  /* 0x00000000003e782f */ /* 0x000fe400038c0000 */
[----:B------:R-:W-:Y:S01]  /*c680*/  MOV R14, UR62 ;  /* 0x0000003e000e7c02 */ /* 0x000fe20008000f00 */
[----:B------:R-:W-:Y:S10]  /*c690*/  ENDCOLLECTIVE ;  /* 0x000000000000791b */ /* 0x000ff40003800000 */
.L_x_321:
[----:B------:R-:W-:Y:S05]  /*c6a0*/  BSYNC B1 ;  /* 0x0000000000017941 */ /* 0x000fea0003800000 */
.L_x_320:
[----:B------:R-:W-:Y:S05]  /*c6b0*/  BRA `(.L_x_322) ;  /* 0xffffffec008c7947 */ /* 0x000fea000383ffff */
.L_x_299:
[----:B-1----:R1:W2:Y:S02]  /*c6c0*/  SYNCS.PHASECHK.TRANS64.TRYWAIT P0, [R23+URZ+0x48], R14 ;  /* 0x0000480e170075a7 */ /* 0x0022a4000800017f */
[----:B--2---:R-:W-:Y:S05]  /*c6d0*/  @!P0 NANOSLEEP.SYNCS 0x989680 ;  /* 0x009896800000895d */ /* 0x004fea0003900000 */
[----:B------:R-:W2:Y:S02]  /*c6e0*/  @!P0 SYNCS.PHASECHK.TRANS64 P0, [R23+URZ+0x48], R14 ;  /* 0x0000480e170085a7 */ /* 0x000ea4000800007f */
[----:B--2---:R-:W-:Y:S05]  /*c6f0*/  @!P0 BRA `(.L_x_299) ;  /* 0xfffffffc00f08947 */ /* 0x004fea000383ffff */
[----:B------:R-:W-:Y:S05]  /*c700*/  BRA `(.L_x_323) ;  /* 0xffffffec00c47947 */ /* 0x000fea000383ffff */
.L_x_307:
[----:B------:R-:W-:Y:S01]  /*c710*/  BSSY B0, `(.L_x_324) ;  /* 0x0000006000007945 */ /* 0x000fe20003800000 */
[----:B------:R-:W-:-:S07]  /*c720*/  IMAD.MOV.U32 R15, RZ, RZ, -0x1 ;  /* 0xffffffffff0f7424 */ /* 0x000fce00078e00ff */
[----:B------:R-:W-:Y:S05]  /*c730*/  WARPSYNC.COLLECTIVE R15, `(.L_x_325) ;  /* 0x000000000f0c7348 */ /* 0x000fea0003c00000 */
[----:B------:R-:W-:Y:S02]  /*c740*/  ELECT P6, UR62, PT ;  /* 0x00000000003e782f */ /* 0x000fe400038c0000 */
[----:B------:R-:W-:Y:S01]  /*c750*/  MOV R14, UR62 ;  /* 0x0000003e000e7c02 */ /* 0x000fe20008000f00 */
[----:B------:R-:W-:Y:S10]  /*c760*/  ENDCOLLECTIVE ;  /* 0x000000000000791b */ /* 0x000ff40003800000 */
.L_x_325:
[----:B------:R-:W-:Y:S05]  /*c770*/  BSYNC B0 ;  /* 0x0000000000007941 */ /* 0x000fea0003800000 */
.L_x_324:
[----:B------:R-:W-:Y:S05]  /*c780*/  BRA `(.L_x_326) ;  /* 0xfffffff8001c7947 */ /* 0x000fea000383ffff */
.L_x_311:
[----:B0-----:R0:W1:Y:S02]  /*c790*/  SYNCS.PHASECHK.TRANS64.TRYWAIT P0, [R7+URZ], R4 ;  /* 0x00000004070075a7 */ /* 0x001064000800017f */
[----:B-1----:R-:W-:Y:S05]  /*c7a0*/  @!P0 NANOSLEEP.SYNCS 0x989680 ;  /* 0x009896800000895d */ /* 0x002fea0003900000 */
[----:B------:R-:W1:Y:S02]  /*c7b0*/  @!P0 SYNCS.PHASECHK.TRANS64 P0, [R7+URZ], R4 ;  /* 0x00000004070085a7 */ /* 0x000e64000800007f */
[----:B-1----:R-:W-:Y:S05]  /*c7c0*/  @!P0 BRA `(.L_x_311) ;  /* 0xfffffffc00f08947 */ /* 0x002fea000383ffff */
[----:B------:R-:W-:Y:S05]  /*c7d0*/  BRA `(.L_x_327) ;  /* 0xfffffff8005c7947 */ /* 0x000fea000383ffff */
.L_x_312:
[----:B0-----:R0:W1:Y:S02]  /*c7e0*/  SYNCS.PHASECHK.TRANS64.TRYWAIT P0, [R8+URZ], R5 ;  /* 0x00000005080075a7 */ /* 0x001064000800017f */
[----:B-1----:R-:W-:Y:S05]  /*c7f0*/  @!P0 NANOSLEEP.SYNCS 0x989680 ;  /* 0x009896800000895d */ /* 0x002fea0003900000 */
[----:B------:R-:W1:Y:S02]  /*c800*/  @!P0 SYNCS.PHASECHK.TRANS64 P0, [R8+URZ], R5 ;  /* 0x00000005080085a7 */ /* 0x000e64000800007f */
[----:B-1----:R-:W-:Y:S05]  /*c810*/  @!P0 BRA `(.L_x_312) ;  /* 0xfffffffc00f08947 */ /* 0x002fea000383ffff */
[----:B------:R-:W-:Y:S05]  /*c820*/  BRA `(.L_x_328) ;  /* 0xfffffff8006c7947 */ /* 0x000fea000383ffff */
.L_x_313:
[----:B0-----:R0:W1:Y:S02]  /*c830*/  SYNCS.PHASECHK.TRANS64.TRYWAIT P0, [R9+URZ], R4 ;  /* 0x00000004090075a7 */ /* 0x001064000800017f */
[----:B-1----:R-:W-:Y:S05]  /*c840*/  @!P0 NANOSLEEP.SYNCS 0x989680 ;  /* 0x009896800000895d */ /* 0x002fea0003900000 */
[----:B------:R-:W1:Y:S02]  /*c850*/  @!P0 SYNCS.PHASECHK.TRANS64 P0, [R9+URZ], R4 ;  /* 0x00000004090085a7 */ /* 0x000e64000800007f */
[----:B-1----:R-:W-:Y:S05]  /*c860*/  @!P0 BRA `(.L_x_313) ;  /* 0xfffffffc00f08947 */ /* 0x002fea000383ffff */
[----:B------:R-:W-:Y:S05]  /*c870*/  BRA `(.L_x_329) ;  /* 0xfffffff8007c7947 */ /* 0x000fea000383ffff */
.L_x_314:
[----:B0-----:R0:W1:Y:S02]  /*c880*/  SYNCS.PHASECHK.TRANS64.TRYWAIT P0, [R8+URZ], R5 ;  /* 0x00000005080075a7 */ /* 0x001064000800017f */
[----:B-1----:R-:W-:Y:S05]  /*c890*/  @!P0 NANOSLEEP.SYNCS 0x989680 ;  /* 0x009896800000895d */ /* 0x002fea0003900000 */
[----:B------:R-:W1:Y:S02]  /*c8a0*/  @!P0 SYNCS.PHASECHK.TRANS64 P0, [R8+URZ], R5 ;  /* 0x00000005080085a7 */ /* 0x000e64000800007f */
[----:B-1----:R-:W-:Y:S05]  /*c8b0*/  @!P0 BRA `(.L_x_314) ;  /* 0xfffffffc00f08947 */ /* 0x002fea000383ffff */
[----:B------:R-:W-:Y:S05]  /*c8c0*/  BRA `(.L_x_330) ;  /* 0xfffffff8008c7947 */ /* 0x000fea000383ffff */
.L_x_315:
[----:B0-----:R0:W1:Y:S02]  /*c8d0*/  SYNCS.PHASECHK.TRANS64.TRYWAIT P0, [R9+URZ], R4 ;  /* 0x00000004090075a7 */ /* 0x001064000800017f */
[----:B-1----:R-:W-:Y:S05]  /*c8e0*/  @!P0 NANOSLEEP.SYNCS 0x989680 ;  /* 0x009896800000895d */ /* 0x002fea0003900000 */
[----:B------:R-:W1:Y:S02]  /*c8f0*/  @!P0 SYNCS.PHASECHK.TRANS64 P0, [R9+URZ], R4 ;  /* 0x00000004090085a7 */ /* 0x000e64000800007f */
[----:B-1----:R-:W-:Y:S05]  /*c900*/  @!P0 BRA `(.L_x_315) ;  /* 0xfffffffc00f08947 */ /* 0x002fea000383ffff */
[----:B------:R-:W-:Y:S05]  /*c910*/  BRA `(.L_x_331) ;  /* 0xfffffff8009c7947 */ /* 0x000fea000383ffff */
.L_x_316:
[----:B0-----:R0:W1:Y:S02]  /*c920*/  SYNCS.PHASECHK.TRANS64.TRYWAIT P0, [R8+URZ], R5 ;  /* 0x00000005080075a7 */ /* 0x001064000800017f */
[----:B-1----:R-:W-:Y:S05]  /*c930*/  @!P0 NANOSLEEP.SYNCS 0x989680 ;  /* 0x009896800000895d */ /* 0x002fea0003900000 */
[----:B------:R-:W1:Y:S02]  /*c940*/  @!P0 SYNCS.PHASECHK.TRANS64 P0, [R8+URZ], R5 ;  /* 0x00000005080085a7 */ /* 0x000e64000800007f */
[----:B-1----:R-:W-:Y:S05]  /*c950*/  @!P0 BRA `(.L_x_316) ;  /* 0xfffffffc00f08947 */ /* 0x002fea000383ffff */
[----:B------:R-:W-:Y:S05]  /*c960*/  BRA `(.L_x_332) ;  /* 0xfffffff800ac7947 */ /* 0x000fea000383ffff */
.L_x_317:
[----:B0-----:R0:W1:Y:S02]  /*c970*/  SYNCS.PHASECHK.TRANS64.TRYWAIT P0, [R9+URZ], R4 ;  /* 0x00000004090075a7 */ /* 0x001064000800017f */
[----:B-1----:R-:W-:Y:S05]  /*c980*/  @!P0 NANOSLEEP.SYNCS 0x989680 ;  /* 0x009896800000895d */ /* 0x002fea0003900000 */
[----:B------:R-:W1:Y:S02]  /*c990*/  @!P0 SYNCS.PHASECHK.TRANS64 P0, [R9+URZ], R4 ;  /* 0x00000004090085a7 */ /* 0x000e64000800007f */
[----:B-1----:R-:W-:Y:S05]  /*c9a0*/  @!P0 BRA `(.L_x_317) ;  /* 0xfffffffc00f08947 */ /* 0x002fea000383ffff */
[----:B------:R-:W-:Y:S05]  /*c9b0*/  BRA `(.L_x_333) ;  /* 0xfffffff800bc7947 */ /* 0x000fea000383ffff */
.L_x_318:
[----:B0-----:R0:W1:Y:S02]  /*c9c0*/  SYNCS.PHASECHK.TRANS64.TRYWAIT P0, [R6+URZ], R5 ;  /* 0x00000005060075a7 */ /* 0x001064000800017f */
[----:B-1----:R-:W-:Y:S05]  /*c9d0*/  @!P0 NANOSLEEP.SYNCS 0x989680 ;  /* 0x009896800000895d */ /* 0x002fea0003900000 */
[----:B------:R-:W1:Y:S02]  /*c9e0*/  @!P0 SYNCS.PHASECHK.TRANS64 P0, [R6+URZ], R5 ;  /* 0x00000005060085a7 */ /* 0x000e64000800007f */
[----:B-1----:R-:W-:Y:S05]  /*c9f0*/  @!P0 BRA `(.L_x_318) ;  /* 0xfffffffc00f08947 */ /* 0x002fea000383ffff */
[----:B------:R-:W-:Y:S05]  /*ca00*/  BRA `(.L_x_334) ;  /* 0xfffffff800c47947 */ /* 0x000fea000383ffff */
.L_x_335:
[----:B------:R-:W-:-:S00]  /*ca10*/  BRA `(.L_x_335) ;  /* 0xfffffffc00fc7947 */ /* 0x000fc0000383ffff */
[----:B------:R-:W-:-:S00]  /*ca20*/  NOP ;  /* 0x0000000000007918 */ /* 0x000fc00000000000 */
        /* <DEDUP_REMOVED lines=13> */
.L_x_336:


//--------------------- .nv.global.init           --------------------------
	.section	.nv.global.init,"aw",@progbits
.nv.global.init:
	.type		$str$22,@object
	.size		$str$22,($str$23 - $str$22)
$str$22:
        /*0000*/ 	.byte	0x6b, 0x5f, 0x74, 0x69, 0x6c, 0x65, 0x5f, 0x63, 0x6f, 0x75, 0x6e, 0x74, 0x20, 0x3e, 0x3d, 0x20
        /*0010*/ 	.byte	0x31, 0x00
	.type		$str$23,@object
	.size		$str$23,(__unnamed_1 - $str$23)
$str$23:
        /*0012*/ 	.byte	0x2f, 0x74, 0x6d, 0x70, 0x2f, 0x63, 0x75, 0x74, 0x6c, 0x61, 0x73, 0x73, 0x5f, 0x73, 0x77, 0x65
        /*0022*/ 	.byte	0x65, 0x70, 0x5f, 0x73, 0x72, 0x63, 0x2f, 0x69, 0x6e, 0x63, 0x6c, 0x75, 0x64, 0x65, 0x2f, 0x63
        /*0032*/ 	.byte	0x75, 0x74, 0x6c, 0x61, 0x73, 0x73, 0x2f, 0x67, 0x65, 0x6d, 0x6d, 0x2f, 0x63, 0x6f, 0x6c, 0x6c
        /*0042*/ 	.byte	0x65, 0x63, 0x74, 0x69, 0x76, 0x65, 0x2f, 0x73, 0x6d, 0x39, 0x30, 0x5f, 0x6d, 0x6d, 0x61, 0x5f
        /*0052*/ 	.byte	0x74, 0x6d, 0x61, 0x5f, 0x67, 0x6d, 0x6d, 0x61, 0x5f, 0x73, 0x73, 0x5f, 0x77, 0x61, 0x72, 0x70
        /*0062*/ 	.byte	0x73, 0x70, 0x65, 0x63, 0x69, 0x61, 0x6c, 0x69, 0x7a, 0x65, 0x64, 0x2e, 0x68, 0x70, 0x70, 0x00
	.type		__unnamed_1,@object
	.size		__unnamed_1,(.L_0 - __unnamed_1)
__unnamed_1:
        /*0072*/ 	.byte	0x76, 0x6f, 0x69, 0x64, 0x20, 0x63, 0x75, 0x74, 0x6c, 0x61, 0x73, 0x73, 0x3a, 0x3a, 0x67, 0x65
        /* <DEDUP_REMOVED lines=181> */
        /*0bd2*/ 	.byte	0x00
.L_0:


//--------------------- .nv.shared._ZN7cutlass13device_kernelINS_4gemm6kernel13GemmUniversalIN4cute5tupleIJiiiiEEENS1_10collective13CollectiveMmaINS1_34MainloopSm90TmaGmmaWarpSpecializedILi9ENS5_IJNS4_1CILi2EEENSA_ILi1EEESC_EEENS1_35KernelTmaWarpSpecializedCooperativeEEENS5_IJNSA_ILi256EEENSA_ILi128EEENSA_ILi32EEEEEENS_10bfloat16_tENS5_IJlSC_lEEESK_SL_NS4_8TiledMMAINS4_8MMA_AtomIJNS4_4SM904GMMA28MMA_64x128x16_F32BF16BF16_SSILNSP_5MajorE0ELSR_0ELNSP_7ScaleInE1ELSS_1EEEEEENS4_6LayoutISD_NS5_IJSC_NSA_ILi0EEESW_EEEEENS5_IJNS4_10UnderscoreESZ_SZ_EEEEENS4_13SM90_TMA_LOADENS4_14ComposedLayoutINS4_7SwizzleILi2ELi4ELi3EEENS4_18smem_ptr_flag_bitsILi16EEENSV_INS5_IJNSA_ILi8EEESI_EEENS5_IJSI_SC_EEEEEEEvNS4_8identityENS4_23SM90_TMA_LOAD_MULTICASTES1C_vS1D_EENS_8epilogue10collective6detail29Sm90TmaWarpSpecializedAdapterINS1H_15DefaultEpilogueISK_SL_SL_NS1G_6thread17LinearCombinationISK_Li1EffLNS1L_9ScaleType4KindE0ELNS_15FloatRoundStyleE2ESK_EENS1_15EpilogueDefaultEEEEEvvEEEEvNT_6ParamsE --------------------------
	.section	.nv.shared._ZN7cutlass13device_kernelINS_4gemm6kernel13GemmUniversalIN4cute5tupleIJiiiiEEENS1_10collective13CollectiveMmaINS1_34MainloopSm90TmaGmmaWarpSpecializedILi9ENS5_IJNS4_1CILi2EEENSA_ILi1EEESC_EEENS1_35KernelTmaWarpSpecializedCooperativeEEENS5_IJNSA_ILi256EEENSA_ILi128EEENSA_ILi32EEEEEENS_10bfloat16_tENS5_IJlSC_lEEESK_SL_NS4_8TiledMMAINS4_8MMA_AtomIJNS4_4SM904GMMA28MMA_64x128x16_F32BF16BF16_SSILNSP_5MajorE0ELSR_0ELNSP_7ScaleInE1ELSS_1EEEEEENS4_6LayoutISD_NS5_IJSC_NSA_ILi0EEESW_EEEEENS5_IJNS4_10UnderscoreESZ_SZ_EEEEENS4_13SM90_TMA_LOADENS4_14ComposedLayoutINS4_7SwizzleILi2ELi4ELi3EEENS4_18smem_ptr_flag_bitsILi16EEENSV_INS5_IJNSA_ILi8EEESI_EEENS5_IJSI_SC_EEEEEEEvNS4_8identityENS4_23SM90_TMA_LOAD_MULTICASTES1C_vS1D_EENS_8epilogue10collective6detail29Sm90TmaWarpSpecializedAdapterINS1H_15DefaultEpilogueISK_SL_SL_NS1G_6thread17LinearCombinationISK_Li1EffLNS1L_9ScaleType4KindE0ELNS_15FloatRoundStyleE2ESK_EENS1_15EpilogueDefaultEEEEEvvEEEEvNT_6ParamsE,"aw",@nobits
	.sectionflags	@""
	.align	16
	.zero		1024


//--------------------- .nv.shared.reserved.0     --------------------------
	.section	.nv.shared.reserved.0,"aw",@nobits
	.weak		__nv_reservedSMEM_offset_0_alias
	.size		__nv_reservedSMEM_offset_0_alias, 0, 0
	.other		__nv_reservedSMEM_offset_0_alias,@"STO_CUDA_RESERVED_SHARED STV_DEFAULT"
__nv_reservedSMEM_offset_0_alias:
	.zero		0


//--------------------- .nv.global                --------------------------
	.section	.nv.global,"aw",@nobits
.nv.global:
	.type		_ZN40_INTERNAL_7da735c4_4_k_cu_155dffcb_233394cute1_E,@object
	.size		_ZN40_INTERNAL_7da735c4_4_k_cu_155dffcb_233394cute1_E,(_ZN40_INTERNAL_7da735c4_4_k_cu_155dffcb_233394cuda3std3__45__cpo6cbeginE - _ZN40_INTERNAL_7da735c4_4_k_cu_155dffcb_233394cute1_E)
_ZN40_INTERNAL_7da735c4_4_k_cu_155dffcb_233394cute1_E:
	.zero		1
	.type		_ZN40_INTERNAL_7da735c4_4_k_cu_155dffcb_233394cuda3std3__45__cpo6cbeginE,@object
	.size		_ZN40_INTERNAL_7da735c4_4_k_cu_155dffcb_233394cuda3std3__45__cpo6cbeginE,(_ZN40_INTERNAL_7da735c4_4_k_cu_155dffcb_233394cuda3std3__48in_placeE - _ZN40_INTERNAL_7da735c4_4_k_cu_155dffcb_233394cuda3std3__45__cpo6cbeginE)
_ZN40_INTERNAL_7da735c4_4_k_cu_155dffcb_233394cuda3std3__45__cpo6cbeginE:
	.zero		1
	.type		_ZN40_INTERNAL_7da735c4_4_k_cu_155dffcb_233394cuda3std3__48in_placeE,@object
	.size		_ZN40_INTERNAL_7da735c4_4_k_cu_155dffcb_233394cuda3std3__48in_placeE,(_ZN40_INTERNAL_7da735c4_4_k_cu_155dffcb_233394cuda3std6ranges3__45__cpo9iter_moveE - _ZN40_INTERNAL_7da735c4_4_k_cu_155dffcb_233394cuda3std3__48in_placeE)
_ZN40_INTERNAL_7da735c4_4_k_cu_155dffcb_233394cuda3std3__48in_placeE:
	.zero		1
	.type		_ZN40_INTERNAL_7da735c4_4_k_cu_155dffcb_233394cuda3std6ranges3__45__cpo9iter_moveE,@object
	.size		_ZN40_INTERNAL_7da735c4_4_k_cu_155dffcb_233394cuda3std6ranges3__45__cpo9iter_moveE,(_ZN40_INTERNAL_7da735c4_4_k_cu_155dffcb_233394cuda3std3__45__cpo5beginE - _ZN40_INTERNAL_7da735c4_4_k_cu_155dffcb_233394cuda3std6ranges3__45__cpo9iter_moveE)
_ZN40_INTERNAL_7da735c4_4_k_cu_155dffcb_233394cuda3std6ranges3__45__cpo9iter_moveE:
	.zero		1
	.type		_ZN40_INTERNAL_7da735c4_4_k_cu_155dffcb_233394cuda3std3__45__cpo5beginE,@object
	.size		_ZN40_INTERNAL_7da735c4_4_k_cu_155dffcb_233394cuda3std3__45__cpo5beginE,(_ZN40_INTERNAL_7da735c4_4_k_cu_155dffcb_233394cuda3std3__442_GLOBAL__N__7da735c4_4_k_cu_155dffcb_233396ignoreE - _ZN40_INTERNAL_7da735c4_4_k_cu_155dffcb_233394cuda3std3__45__cpo5beginE)
_ZN40_INTERNAL_7da735c4_4_k_cu_155dffcb_233394cuda3std3__45__cpo5beginE:
	.zero		1
	.type		_ZN40_INTERNAL_7da735c4_4_k_cu_155dffcb_233394cuda3std3__442_GLOBAL__N__7da735c4_4_k_cu_155dffcb_233396ignoreE,@object
	.size		_ZN40_INTERNAL_7da735c4_4_k_cu_155dffcb_233394cuda3std3__442_GLOBAL__N__7da735c4_4_k_cu_155dffcb_233396ignoreE,(_ZN40_INTERNAL_7da735c4_4_k_cu_155dffcb_233394cute7productE - _ZN40_INTERNAL_7da735c4_4_k_cu_155dffcb_233394cuda3std3__442_GLOBAL__N__7da735c4_4_k_cu_155dffcb_233396ignoreE)
_ZN40_INTERNAL_7da735c4_4_k_cu_155dffcb_233394cuda3std3__442_GLOBAL__N__7da735c4_4_k_cu_155dffcb_233396ignoreE:
	.zero		1
	.type		_ZN40_INTERNAL_7da735c4_4_k_cu_155dffcb_233394cute7productE,@object
	.size		_ZN40_INTERNAL_7da735c4_4_k_cu_155dffcb_233394cute7productE,(_ZN40_INTERNAL_7da735c4_4_k_cu_155dffcb_233394cuda3std3__45__cpo3endE - _ZN40_INTERNAL_7da735c4_4_k_cu_155dffcb_233394cute7productE)
_ZN40_INTERNAL_7da735c4_4_k_cu_155dffcb_233394cute7productE:
	.zero		1
	.type		_ZN40_INTERNAL_7da735c4_4_k_cu_155dffcb_233394cuda3std3__45__cpo3endE,@object
	.size		_ZN40_INTERNAL_7da735c4_4_k_cu_155dffcb_233394cuda3std3__45__cpo3endE,(_ZN40_INTERNAL_7da735c4_4_k_cu_155dffcb_233394cuda3std3__419piecewise_constructE - _ZN40_INTERNAL_7da735c4_4_k_cu_155dffcb_233394cuda3std3__45__cpo3endE)
_ZN40_INTERNAL_7da735c4_4_k_cu_155dffcb_233394cuda3std3__45__cpo3endE:
	.zero		1
	.type		_ZN40_INTERNAL_7da735c4_4_k_cu_155dffcb_233394cuda3std3__419piecewise_constructE,@object
	.size		_ZN40_INTERNAL_7da735c4_4_k_cu_155dffcb_233394cuda3std3__419piecewise_constructE,(_ZN40_INTERNAL_7da735c4_4_k_cu_155dffcb_233394cuda3std3__45__cpo4cendE - _ZN40_INTERNAL_7da735c4_4_k_cu_155dffcb_233394cuda3std3__419piecewise_constructE)
_ZN40_INTERNAL_7da735c4_4_k_cu_155dffcb_233394cuda3std3__419piecewise_constructE:
	.zero		1
	.type		_ZN40_INTERNAL_7da735c4_4_k_cu_155dffcb_233394cuda3std3__45__cpo4cendE,@object
	.size		_ZN40_INTERNAL_7da735c4_4_k_cu_155dffcb_233394cuda3std3__45__cpo4cendE,(_ZN40_INTERNAL_7da735c4_4_k_cu_155dffcb_233394cuda3std6ranges3__45__cpo4swapE - _ZN40_INTERNAL_7da735c4_4_k_cu_155dffcb_233394cuda3std3__45__cpo4cendE)
_ZN40_INTERNAL_7da735c4_4_k_cu_155dffcb_233394cuda3std3__45__cpo4cendE:
	.zero		1
	.type		_ZN40_INTERNAL_7da735c4_4_k_cu_155dffcb_233394cuda3std6ranges3__45__cpo4swapE,@object
	.size		_ZN40_INTERNAL_7da735c4_4_k_cu_155dffcb_233394cuda3std6ranges3__45__cpo4swapE,(.L_8 - _ZN40_INTERNAL_7da735c4_4_k_cu_155dffcb_233394cuda3std6ranges3__45__cpo4swapE)
_ZN40_INTERNAL_7da735c4_4_k_cu_155dffcb_233394cuda3std6ranges3__45__cpo4swapE:
	.zero		1
.L_8:


//--------------------- .nv.constant0._ZN7cutlass13device_kernelINS_4gemm6kernel13GemmUniversalIN4cute5tupleIJiiiiEEENS1_10collective13CollectiveMmaINS1_34MainloopSm90TmaGmmaWarpSpecializedILi9ENS5_IJNS4_1CILi2EEENSA_ILi1EEESC_EEENS1_35KernelTmaWarpSpecializedCooperativeEEENS5_IJNSA_ILi256EEENSA_ILi128EEENSA_ILi32EEEEEENS_10bfloat16_tENS5_IJlSC_lEEESK_SL_NS4_8TiledMMAINS4_8MMA_AtomIJNS4_4SM904GMMA28MMA_64x128x16_F32BF16BF16_SSILNSP_5MajorE0ELSR_0ELNSP_7ScaleInE1ELSS_1EEEEEENS4_6LayoutISD_NS5_IJSC_NSA_ILi0EEESW_EEEEENS5_IJNS4_10UnderscoreESZ_SZ_EEEEENS4_13SM90_TMA_LOADENS4_14ComposedLayoutINS4_7SwizzleILi2ELi4ELi3EEENS4_18smem_ptr_flag_bitsILi16EEENSV_INS5_IJNSA_ILi8EEESI_EEENS5_IJSI_SC_EEEEEEEvNS4_8identityENS4_23SM90_TMA_LOAD_MULTICASTES1C_vS1D_EENS_8epilogue10collective6detail29Sm90TmaWarpSpecializedAdapterINS1H_15DefaultEpilogueISK_SL_SL_NS1G_6thread17LinearCombinationISK_Li1EffLNS1L_9ScaleType4KindE0ELNS_15FloatRoundStyleE2ESK_EENS1_15EpilogueDefaultEEEEEvvEEEEvNT_6ParamsE --------------------------
	.section	.nv.constant0._ZN7cutlass13device_kernelINS_4gemm6kernel13GemmUniversalIN4cute5tupleIJiiiiEEENS1_10collective13CollectiveMmaINS1_34MainloopSm90TmaGmmaWarpSpecializedILi9ENS5_IJNS4_1CILi2EEENSA_ILi1EEESC_EEENS1_35KernelTmaWarpSpecializedCooperativeEEENS5_IJNSA_ILi256EEENSA_ILi128EEENSA_ILi32EEEEEENS_10bfloat16_tENS5_IJlSC_lEEESK_SL_NS4_8TiledMMAINS4_8MMA_AtomIJNS4_4SM904GMMA28MMA_64x128x16_F32BF16BF16_SSILNSP_5MajorE0ELSR_0ELNSP_7ScaleInE1ELSS_1EEEEEENS4_6LayoutISD_NS5_IJSC_NSA_ILi0EEESW_EEEEENS5_IJNS4_10UnderscoreESZ_SZ_EEEEENS4_13SM90_TMA_LOADENS4_14ComposedLayoutINS4_7SwizzleILi2ELi4ELi3EEENS4_18smem_ptr_flag_bitsILi16EEENSV_INS5_IJNSA_ILi8EEESI_EEENS5_IJSI_SC_EEEEEEEvNS4_8identityENS4_23SM90_TMA_LOAD_MULTICASTES1C_vS1D_EENS_8epilogue10collective6detail29Sm90TmaWarpSpecializedAdapterINS1H_15DefaultEpilogueISK_SL_SL_NS1G_6thread17LinearCombinationISK_Li1EffLNS1L_9ScaleType4KindE0ELNS_15FloatRoundStyleE2ESK_EENS1_15EpilogueDefaultEEEEEvvEEEEvNT_6ParamsE,"a",@progbits
	.sectionflags	@""
	.align	4
.nv.constant0._ZN7cutlass13device_kernelINS_4gemm6kernel13GemmUniversalIN4cute5tupleIJiiiiEEENS1_10collective13CollectiveMmaINS1_34MainloopSm90TmaGmmaWarpSpecializedILi9ENS5_IJNS4_1CILi2EEENSA_ILi1EEESC_EEENS1_35KernelTmaWarpSpecializedCooperativeEEENS5_IJNSA_ILi256EEENSA_ILi128EEENSA_ILi32EEEEEENS_10bfloat16_tENS5_IJlSC_lEEESK_SL_NS4_8TiledMMAINS4_8MMA_AtomIJNS4_4SM904GMMA28MMA_64x128x16_F32BF16BF16_SSILNSP_5MajorE0ELSR_0ELNSP_7ScaleInE1ELSS_1EEEEEENS4_6LayoutISD_NS5_IJSC_NSA_ILi0EEESW_EEEEENS5_IJNS4_10UnderscoreESZ_SZ_EEEEENS4_13SM90_TMA_LOADENS4_14ComposedLayoutINS4_7SwizzleILi2ELi4ELi3EEENS4_18smem_ptr_flag_bitsILi16EEENSV_INS5_IJNSA_ILi8EEESI_EEENS5_IJSI_SC_EEEEEEEvNS4_8identityENS4_23SM90_TMA_LOAD_MULTICASTES1C_vS1D_EENS_8epilogue10collective6detail29Sm90TmaWarpSpecializedAdapterINS1H_15DefaultEpilogueISK_SL_SL_NS1G_6thread17LinearCombinationISK_Li1EffLNS1L_9ScaleType4KindE0ELNS_15FloatRoundStyleE2ESK_EENS1_15EpilogueDefaultEEEEEvvEEEEvNT_6ParamsE:
	.zero		1664


//--------------------- SYMBOLS --------------------------

	.type		.nv.reservedSmem.offset0,@object
	.size		.nv.reservedSmem.offset0,0x4
	.type		__assertfail,@function
